//
// Generated by NVIDIA NVVM Compiler
//
// Compiler Build ID: CL-36424714
// Cuda compilation tools, release 13.0, V13.0.88
// Based on NVVM 20.0.0
//

.version 9.0
.target sm_100
.address_size 64

	// .globl	_Z27ring_conv2d_forward_kernel2PKfS0_S0_Pfiiiiiiiiii
.global .align 4 .b8 __cudart_i2opi_f[24] = {65, 144, 67, 60, 153, 149, 98, 219, 192, 221, 52, 245, 209, 87, 39, 252, 41, 21, 68, 78, 110, 131, 249, 162};

.visible .entry _Z27ring_conv2d_forward_kernel2PKfS0_S0_Pfiiiiiiiiii(
	.param .u64 .ptr .align 1 _Z27ring_conv2d_forward_kernel2PKfS0_S0_Pfiiiiiiiiii_param_0,
	.param .u64 .ptr .align 1 _Z27ring_conv2d_forward_kernel2PKfS0_S0_Pfiiiiiiiiii_param_1,
	.param .u64 .ptr .align 1 _Z27ring_conv2d_forward_kernel2PKfS0_S0_Pfiiiiiiiiii_param_2,
	.param .u64 .ptr .align 1 _Z27ring_conv2d_forward_kernel2PKfS0_S0_Pfiiiiiiiiii_param_3,
	.param .u32 _Z27ring_conv2d_forward_kernel2PKfS0_S0_Pfiiiiiiiiii_param_4,
	.param .u32 _Z27ring_conv2d_forward_kernel2PKfS0_S0_Pfiiiiiiiiii_param_5,
	.param .u32 _Z27ring_conv2d_forward_kernel2PKfS0_S0_Pfiiiiiiiiii_param_6,
	.param .u32 _Z27ring_conv2d_forward_kernel2PKfS0_S0_Pfiiiiiiiiii_param_7,
	.param .u32 _Z27ring_conv2d_forward_kernel2PKfS0_S0_Pfiiiiiiiiii_param_8,
	.param .u32 _Z27ring_conv2d_forward_kernel2PKfS0_S0_Pfiiiiiiiiii_param_9,
	.param .u32 _Z27ring_conv2d_forward_kernel2PKfS0_S0_Pfiiiiiiiiii_param_10,
	.param .u32 _Z27ring_conv2d_forward_kernel2PKfS0_S0_Pfiiiiiiiiii_param_11,
	.param .u32 _Z27ring_conv2d_forward_kernel2PKfS0_S0_Pfiiiiiiiiii_param_12,
	.param .u32 _Z27ring_conv2d_forward_kernel2PKfS0_S0_Pfiiiiiiiiii_param_13
)
{
	.local .align 4 .b8 	__local_depot0[28];
	.reg .b64 	%SP;
	.reg .b64 	%SPL;
	.reg .pred 	%p<39>;
	.reg .b32 	%r<180>;
	.reg .b32 	%f<135>;
	.reg .b64 	%rd<72>;
	.reg .b64 	%fd<7>;

	mov.u64 	%SPL, __local_depot0;
	ld.param.u64 	%rd20, [_Z27ring_conv2d_forward_kernel2PKfS0_S0_Pfiiiiiiiiii_param_1];
	ld.param.u64 	%rd21, [_Z27ring_conv2d_forward_kernel2PKfS0_S0_Pfiiiiiiiiii_param_2];
	ld.param.u32 	%r65, [_Z27ring_conv2d_forward_kernel2PKfS0_S0_Pfiiiiiiiiii_param_4];
	ld.param.u32 	%r57, [_Z27ring_conv2d_forward_kernel2PKfS0_S0_Pfiiiiiiiiii_param_6];
	ld.param.u32 	%r58, [_Z27ring_conv2d_forward_kernel2PKfS0_S0_Pfiiiiiiiiii_param_7];
	ld.param.u32 	%r59, [_Z27ring_conv2d_forward_kernel2PKfS0_S0_Pfiiiiiiiiii_param_8];
	ld.param.u32 	%r60, [_Z27ring_conv2d_forward_kernel2PKfS0_S0_Pfiiiiiiiiii_param_9];
	ld.param.u32 	%r61, [_Z27ring_conv2d_forward_kernel2PKfS0_S0_Pfiiiiiiiiii_param_10];
	ld.param.u32 	%r62, [_Z27ring_conv2d_forward_kernel2PKfS0_S0_Pfiiiiiiiiii_param_11];
	ld.param.u32 	%r63, [_Z27ring_conv2d_forward_kernel2PKfS0_S0_Pfiiiiiiiiii_param_12];
	ld.param.u32 	%r64, [_Z27ring_conv2d_forward_kernel2PKfS0_S0_Pfiiiiiiiiii_param_13];
	add.u64 	%rd1, %SPL, 0;
	add.u64 	%rd2, %SPL, 0;
	add.u64 	%rd3, %SPL, 0;
	mov.u32 	%r66, %ctaid.x;
	mov.u32 	%r67, %ntid.x;
	mov.u32 	%r68, %tid.x;
	mad.lo.s32 	%r1, %r66, %r67, %r68;
	mul.lo.s32 	%r69, %r59, %r65;
	mul.lo.s32 	%r70, %r69, %r63;
	mul.lo.s32 	%r71, %r70, %r64;
	setp.ge.s32 	%p1, %r1, %r71;
	mov.f32 	%f128, 0f00000000;
	mov.f32 	%f127, 0f00000000;
	@%p1 bra 	$L__BB0_36;
	ld.param.u32 	%r160, [_Z27ring_conv2d_forward_kernel2PKfS0_S0_Pfiiiiiiiiii_param_5];
	setp.lt.s32 	%p2, %r160, 1;
	@%p2 bra 	$L__BB0_35;
	setp.lt.s32 	%p3, %r60, 1;
	@%p3 bra 	$L__BB0_35;
	ld.param.u32 	%r163, [_Z27ring_conv2d_forward_kernel2PKfS0_S0_Pfiiiiiiiiii_param_8];
	ld.param.u32 	%r161, [_Z27ring_conv2d_forward_kernel2PKfS0_S0_Pfiiiiiiiiii_param_5];
	div.s32 	%r73, %r1, %r64;
	div.s32 	%r74, %r73, %r63;
	cvta.to.global.u64 	%rd4, %rd20;
	cvta.to.global.u64 	%rd5, %rd21;
	div.s32 	%r75, %r74, %r163;
	mul.lo.s32 	%r2, %r75, %r161;
	mul.lo.s32 	%r76, %r73, %r64;
	sub.s32 	%r77, %r1, %r76;
	mul.lo.s32 	%r78, %r77, %r61;
	sub.s32 	%r3, %r78, %r62;
	mul.lo.s32 	%r79, %r74, %r63;
	sub.s32 	%r80, %r73, %r79;
	mul.lo.s32 	%r81, %r80, %r61;
	sub.s32 	%r4, %r81, %r62;
	mul.lo.s32 	%r82, %r75, %r163;
	sub.s32 	%r5, %r74, %r82;
	mov.f32 	%f127, 0f00000000;
	mov.b32 	%r165, 0;
	mov.u64 	%rd53, __cudart_i2opi_f;
	mov.f32 	%f128, %f127;
$L__BB0_4:
	mov.b32 	%r166, 0;
	add.s32 	%r85, %r165, %r2;
$L__BB0_5:
	ld.param.u32 	%r164, [_Z27ring_conv2d_forward_kernel2PKfS0_S0_Pfiiiiiiiiii_param_8];
	add.s32 	%r8, %r166, %r4;
	mad.lo.s32 	%r86, %r85, %r57, %r8;
	mul.lo.s32 	%r9, %r86, %r58;
	mad.lo.s32 	%r87, %r165, %r164, %r5;
	mad.lo.s32 	%r88, %r87, %r60, %r166;
	mul.lo.s32 	%r10, %r88, %r60;
	mov.b32 	%r167, 0;
$L__BB0_6:
	setp.ge.u32 	%p4, %r8, %r57;
	add.s32 	%r12, %r167, %r3;
	setp.ge.u32 	%p5, %r12, %r58;
	mov.f32 	%f129, 0f00000000;
	or.pred  	%p6, %p4, %p5;
	@%p6 bra 	$L__BB0_8;
	ld.param.u64 	%rd65, [_Z27ring_conv2d_forward_kernel2PKfS0_S0_Pfiiiiiiiiii_param_0];
	add.s32 	%r89, %r12, %r9;
	cvta.to.global.u64 	%rd26, %rd65;
	mul.wide.s32 	%rd27, %r89, 4;
	add.s64 	%rd28, %rd26, %rd27;
	ld.global.nc.f32 	%f129, [%rd28];
$L__BB0_8:
	add.s32 	%r90, %r167, %r10;
	mul.wide.s32 	%rd29, %r90, 4;
	add.s64 	%rd30, %rd4, %rd29;
	ld.global.nc.f32 	%f34, [%rd30];
	add.s64 	%rd31, %rd5, %rd29;
	ld.global.nc.f32 	%f9, [%rd31];
	sub.f32 	%f10, %f129, %f34;
	mul.f32 	%f35, %f10, 0f3F22F983;
	cvt.rni.s32.f32 	%r171, %f35;
	cvt.rn.f32.s32 	%f36, %r171;
	fma.rn.f32 	%f37, %f36, 0fBFC90FDA, %f10;
	fma.rn.f32 	%f38, %f36, 0fB3A22168, %f37;
	fma.rn.f32 	%f130, %f36, 0fA7C234C5, %f38;
	abs.f32 	%f12, %f10;
	setp.ltu.f32 	%p7, %f12, 0f47CE4780;
	@%p7 bra 	$L__BB0_16;
	setp.eq.f32 	%p8, %f12, 0f7F800000;
	@%p8 bra 	$L__BB0_15;
	mov.b32 	%r14, %f10;
	shl.b32 	%r92, %r14, 8;
	or.b32  	%r15, %r92, -2147483648;
	mov.b64 	%rd69, 0;
	mov.b32 	%r168, 0;
	mov.u64 	%rd67, __cudart_i2opi_f;
	mov.u64 	%rd68, %rd3;
$L__BB0_11:
	.pragma "nounroll";
	ld.global.nc.u32 	%r93, [%rd67];
	mad.wide.u32 	%rd34, %r93, %r15, %rd69;
	shr.u64 	%rd69, %rd34, 32;
	st.local.u32 	[%rd68], %rd34;
	add.s32 	%r168, %r168, 1;
	add.s64 	%rd68, %rd68, 4;
	add.s64 	%rd67, %rd67, 4;
	setp.ne.s32 	%p9, %r168, 6;
	@%p9 bra 	$L__BB0_11;
	shr.u32 	%r94, %r14, 23;
	st.local.u32 	[%rd3+24], %rd69;
	and.b32  	%r18, %r94, 31;
	and.b32  	%r95, %r94, 224;
	add.s32 	%r96, %r95, -128;
	shr.u32 	%r97, %r96, 5;
	mul.wide.u32 	%rd35, %r97, 4;
	sub.s64 	%rd12, %rd3, %rd35;
	ld.local.u32 	%r169, [%rd12+24];
	ld.local.u32 	%r170, [%rd12+20];
	setp.eq.s32 	%p10, %r18, 0;
	@%p10 bra 	$L__BB0_14;
	shf.l.wrap.b32 	%r169, %r170, %r169, %r18;
	ld.local.u32 	%r98, [%rd12+16];
	shf.l.wrap.b32 	%r170, %r98, %r170, %r18;
$L__BB0_14:
	shr.u32 	%r99, %r169, 30;
	shf.l.wrap.b32 	%r100, %r170, %r169, 2;
	shl.b32 	%r101, %r170, 2;
	shr.u32 	%r102, %r100, 31;
	add.s32 	%r103, %r102, %r99;
	neg.s32 	%r104, %r103;
	setp.lt.s32 	%p11, %r14, 0;
	selp.b32 	%r171, %r104, %r103, %p11;
	xor.b32  	%r105, %r100, %r14;
	shr.s32 	%r106, %r100, 31;
	xor.b32  	%r107, %r106, %r100;
	xor.b32  	%r108, %r106, %r101;
	cvt.u64.u32 	%rd36, %r107;
	shl.b64 	%rd37, %rd36, 32;
	cvt.u64.u32 	%rd38, %r108;
	or.b64  	%rd39, %rd37, %rd38;
	cvt.rn.f64.s64 	%fd1, %rd39;
	mul.f64 	%fd2, %fd1, 0d3BF921FB54442D19;
	cvt.rn.f32.f64 	%f39, %fd2;
	neg.f32 	%f40, %f39;
	setp.lt.s32 	%p12, %r105, 0;
	selp.f32 	%f130, %f40, %f39, %p12;
	bra.uni 	$L__BB0_16;
$L__BB0_15:
	mov.f32 	%f41, 0f00000000;
	mul.rn.f32 	%f130, %f10, %f41;
	mov.b32 	%r171, 0;
$L__BB0_16:
	add.s32 	%r110, %r171, 1;
	mul.rn.f32 	%f42, %f130, %f130;
	and.b32  	%r111, %r171, 1;
	setp.eq.b32 	%p13, %r111, 1;
	selp.f32 	%f43, %f130, 0f3F800000, %p13;
	fma.rn.f32 	%f44, %f42, %f43, 0f00000000;
	fma.rn.f32 	%f45, %f42, 0f37CBAC00, 0fBAB607ED;
	selp.f32 	%f46, 0fB94D4153, %f45, %p13;
	selp.f32 	%f47, 0f3C0885E4, 0f3D2AAABB, %p13;
	fma.rn.f32 	%f48, %f46, %f42, %f47;
	selp.f32 	%f49, 0fBE2AAAA8, 0fBEFFFFFF, %p13;
	fma.rn.f32 	%f50, %f48, %f42, %f49;
	fma.rn.f32 	%f51, %f50, %f44, %f43;
	and.b32  	%r112, %r110, 2;
	setp.eq.s32 	%p14, %r112, 0;
	mov.f32 	%f52, 0f00000000;
	sub.f32 	%f53, %f52, %f51;
	selp.f32 	%f16, %f51, %f53, %p14;
	mul.f32 	%f54, %f9, 0f3F22F983;
	cvt.rni.s32.f32 	%r179, %f54;
	cvt.rn.f32.s32 	%f55, %r179;
	fma.rn.f32 	%f56, %f55, 0fBFC90FDA, %f9;
	fma.rn.f32 	%f57, %f55, 0fB3A22168, %f56;
	fma.rn.f32 	%f132, %f55, 0fA7C234C5, %f57;
	abs.f32 	%f18, %f9;
	setp.ltu.f32 	%p15, %f18, 0f47CE4780;
	mov.u32 	%r175, %r179;
	mov.f32 	%f131, %f132;
	@%p15 bra 	$L__BB0_24;
	setp.eq.f32 	%p16, %f18, 0f7F800000;
	@%p16 bra 	$L__BB0_23;
	mov.b32 	%r114, %f9;
	shl.b32 	%r115, %r114, 8;
	or.b32  	%r28, %r115, -2147483648;
	mov.b64 	%rd70, 0;
	mov.b32 	%r172, 0;
$L__BB0_19:
	.pragma "nounroll";
	mul.wide.u32 	%rd41, %r172, 4;
	mov.u64 	%rd42, __cudart_i2opi_f;
	add.s64 	%rd43, %rd42, %rd41;
	ld.global.nc.u32 	%r116, [%rd43];
	mad.wide.u32 	%rd44, %r116, %r28, %rd70;
	shr.u64 	%rd70, %rd44, 32;
	add.s64 	%rd45, %rd2, %rd41;
	st.local.u32 	[%rd45], %rd44;
	add.s32 	%r172, %r172, 1;
	setp.ne.s32 	%p17, %r172, 6;
	@%p17 bra 	$L__BB0_19;
	mov.b32 	%r117, %f9;
	shr.u32 	%r118, %r117, 23;
	st.local.u32 	[%rd2+24], %rd70;
	and.b32  	%r31, %r118, 31;
	and.b32  	%r119, %r118, 224;
	add.s32 	%r120, %r119, -128;
	shr.u32 	%r121, %r120, 5;
	mul.wide.u32 	%rd46, %r121, 4;
	sub.s64 	%rd15, %rd2, %rd46;
	ld.local.u32 	%r173, [%rd15+24];
	ld.local.u32 	%r174, [%rd15+20];
	setp.eq.s32 	%p18, %r31, 0;
	@%p18 bra 	$L__BB0_22;
	shf.l.wrap.b32 	%r173, %r174, %r173, %r31;
	ld.local.u32 	%r122, [%rd15+16];
	shf.l.wrap.b32 	%r174, %r122, %r174, %r31;
$L__BB0_22:
	shr.u32 	%r123, %r173, 30;
	shf.l.wrap.b32 	%r124, %r174, %r173, 2;
	shl.b32 	%r125, %r174, 2;
	shr.u32 	%r126, %r124, 31;
	add.s32 	%r127, %r126, %r123;
	neg.s32 	%r128, %r127;
	mov.b32 	%r129, %f9;
	setp.lt.s32 	%p19, %r129, 0;
	selp.b32 	%r175, %r128, %r127, %p19;
	xor.b32  	%r130, %r124, %r129;
	shr.s32 	%r131, %r124, 31;
	xor.b32  	%r132, %r131, %r124;
	xor.b32  	%r133, %r131, %r125;
	cvt.u64.u32 	%rd47, %r132;
	shl.b64 	%rd48, %rd47, 32;
	cvt.u64.u32 	%rd49, %r133;
	or.b64  	%rd50, %rd48, %rd49;
	cvt.rn.f64.s64 	%fd3, %rd50;
	mul.f64 	%fd4, %fd3, 0d3BF921FB54442D19;
	cvt.rn.f32.f64 	%f58, %fd4;
	neg.f32 	%f59, %f58;
	setp.lt.s32 	%p20, %r130, 0;
	selp.f32 	%f131, %f59, %f58, %p20;
	bra.uni 	$L__BB0_24;
$L__BB0_23:
	mov.f32 	%f60, 0f00000000;
	mul.rn.f32 	%f131, %f9, %f60;
	mov.b32 	%r175, 0;
$L__BB0_24:
	add.s32 	%r135, %r175, 1;
	mul.rn.f32 	%f61, %f131, %f131;
	and.b32  	%r136, %r175, 1;
	setp.eq.b32 	%p22, %r136, 1;
	selp.f32 	%f62, %f131, 0f3F800000, %p22;
	fma.rn.f32 	%f63, %f61, %f62, 0f00000000;
	fma.rn.f32 	%f64, %f61, 0f37CBAC00, 0fBAB607ED;
	selp.f32 	%f65, 0fB94D4153, %f64, %p22;
	selp.f32 	%f66, 0f3C0885E4, 0f3D2AAABB, %p22;
	fma.rn.f32 	%f67, %f65, %f61, %f66;
	selp.f32 	%f68, 0fBE2AAAA8, 0fBEFFFFFF, %p22;
	fma.rn.f32 	%f69, %f67, %f61, %f68;
	fma.rn.f32 	%f70, %f69, %f63, %f62;
	and.b32  	%r137, %r135, 2;
	setp.eq.s32 	%p23, %r137, 0;
	mov.f32 	%f71, 0f00000000;
	sub.f32 	%f72, %f71, %f70;
	selp.f32 	%f22, %f70, %f72, %p23;
	@%p15 bra 	$L__BB0_32;
	setp.eq.f32 	%p24, %f18, 0f7F800000;
	@%p24 bra 	$L__BB0_31;
	mov.b32 	%r40, %f9;
	shl.b32 	%r139, %r40, 8;
	or.b32  	%r41, %r139, -2147483648;
	mov.b64 	%rd71, 0;
	mov.b32 	%r176, 0;
$L__BB0_27:
	.pragma "nounroll";
	mul.wide.u32 	%rd52, %r176, 4;
	add.s64 	%rd54, %rd53, %rd52;
	ld.global.nc.u32 	%r140, [%rd54];
	mad.wide.u32 	%rd55, %r140, %r41, %rd71;
	shr.u64 	%rd71, %rd55, 32;
	add.s64 	%rd56, %rd1, %rd52;
	st.local.u32 	[%rd56], %rd55;
	add.s32 	%r176, %r176, 1;
	setp.ne.s32 	%p25, %r176, 6;
	@%p25 bra 	$L__BB0_27;
	shr.u32 	%r141, %r40, 23;
	st.local.u32 	[%rd1+24], %rd71;
	and.b32  	%r44, %r141, 31;
	and.b32  	%r142, %r141, 224;
	add.s32 	%r143, %r142, -128;
	shr.u32 	%r144, %r143, 5;
	mul.wide.u32 	%rd57, %r144, 4;
	sub.s64 	%rd18, %rd1, %rd57;
	ld.local.u32 	%r177, [%rd18+24];
	ld.local.u32 	%r178, [%rd18+20];
	setp.eq.s32 	%p26, %r44, 0;
	@%p26 bra 	$L__BB0_30;
	shf.l.wrap.b32 	%r177, %r178, %r177, %r44;
	ld.local.u32 	%r145, [%rd18+16];
	shf.l.wrap.b32 	%r178, %r145, %r178, %r44;
$L__BB0_30:
	shr.u32 	%r146, %r177, 30;
	shf.l.wrap.b32 	%r147, %r178, %r177, 2;
	shl.b32 	%r148, %r178, 2;
	shr.u32 	%r149, %r147, 31;
	add.s32 	%r150, %r149, %r146;
	neg.s32 	%r151, %r150;
	setp.lt.s32 	%p27, %r40, 0;
	selp.b32 	%r179, %r151, %r150, %p27;
	xor.b32  	%r152, %r147, %r40;
	shr.s32 	%r153, %r147, 31;
	xor.b32  	%r154, %r153, %r147;
	xor.b32  	%r155, %r153, %r148;
	cvt.u64.u32 	%rd58, %r154;
	shl.b64 	%rd59, %rd58, 32;
	cvt.u64.u32 	%rd60, %r155;
	or.b64  	%rd61, %rd59, %rd60;
	cvt.rn.f64.s64 	%fd5, %rd61;
	mul.f64 	%fd6, %fd5, 0d3BF921FB54442D19;
	cvt.rn.f32.f64 	%f73, %fd6;
	neg.f32 	%f74, %f73;
	setp.lt.s32 	%p28, %r152, 0;
	selp.f32 	%f132, %f74, %f73, %p28;
	bra.uni 	$L__BB0_32;
$L__BB0_31:
	mov.f32 	%f75, 0f00000000;
	mul.rn.f32 	%f132, %f9, %f75;
	mov.b32 	%r179, 0;
$L__BB0_32:
	mul.f32 	%f76, %f16, %f16;
	mul.f32 	%f77, %f16, %f76;
	mul.rn.f32 	%f78, %f132, %f132;
	and.b32  	%r157, %r179, 1;
	setp.eq.b32 	%p29, %r157, 1;
	selp.f32 	%f79, 0f3F800000, %f132, %p29;
	fma.rn.f32 	%f80, %f78, %f79, 0f00000000;
	fma.rn.f32 	%f81, %f78, 0f37CBAC00, 0fBAB607ED;
	selp.f32 	%f82, %f81, 0fB94D4153, %p29;
	selp.f32 	%f83, 0f3D2AAABB, 0f3C0885E4, %p29;
	fma.rn.f32 	%f84, %f82, %f78, %f83;
	selp.f32 	%f85, 0fBEFFFFFF, 0fBE2AAAA8, %p29;
	fma.rn.f32 	%f86, %f84, %f78, %f85;
	fma.rn.f32 	%f87, %f86, %f80, %f79;
	and.b32  	%r158, %r179, 2;
	setp.eq.s32 	%p30, %r158, 0;
	mov.f32 	%f88, 0f00000000;
	sub.f32 	%f89, %f88, %f87;
	selp.f32 	%f90, %f87, %f89, %p30;
	fma.rn.f32 	%f128, %f77, %f22, %f128;
	fma.rn.f32 	%f127, %f77, %f90, %f127;
	add.s32 	%r167, %r167, 1;
	setp.ne.s32 	%p31, %r167, %r60;
	@%p31 bra 	$L__BB0_6;
	add.s32 	%r166, %r166, 1;
	setp.ne.s32 	%p32, %r166, %r60;
	@%p32 bra 	$L__BB0_5;
	ld.param.u32 	%r162, [_Z27ring_conv2d_forward_kernel2PKfS0_S0_Pfiiiiiiiiii_param_5];
	add.s32 	%r165, %r165, 1;
	setp.ne.s32 	%p33, %r165, %r162;
	@%p33 bra 	$L__BB0_4;
$L__BB0_35:
	ld.param.u64 	%rd66, [_Z27ring_conv2d_forward_kernel2PKfS0_S0_Pfiiiiiiiiii_param_3];
	abs.f32 	%f91, %f128;
	abs.f32 	%f92, %f127;
	setp.gt.f32 	%p34, %f92, %f91;
	selp.f32 	%f93, %f92, %f91, %p34;
	selp.f32 	%f94, %f91, %f92, %p34;
	div.rn.f32 	%f95, %f94, %f93;
	mul.f32 	%f96, %f95, %f95;
	fma.rn.f32 	%f97, %f96, 0f3B33710B, 0fBC807748;
	fma.rn.f32 	%f98, %f97, %f96, 0f3D2CDAB2;
	fma.rn.f32 	%f99, %f98, %f96, 0fBD992D10;
	fma.rn.f32 	%f100, %f99, %f96, 0f3DD9EA6C;
	fma.rn.f32 	%f101, %f100, %f96, 0fBE117CB1;
	fma.rn.f32 	%f102, %f101, %f96, 0f3E4CBCE0;
	fma.rn.f32 	%f103, %f102, %f96, 0fBEAAAA7D;
	mul.f32 	%f104, %f96, %f103;
	fma.rn.f32 	%f105, %f104, %f95, %f95;
	neg.f32 	%f106, %f105;
	fma.rn.f32 	%f107, 0f3F6EE581, 0f3FD774EB, %f106;
	selp.f32 	%f108, %f107, %f105, %p34;
	selp.f32 	%f109, 0f3F6EE581, 0f3FEEE581, %p34;
	selp.f32 	%f110, %f105, %f106, %p34;
	mov.b32 	%r159, %f128;
	fma.rn.f32 	%f111, %f109, 0f3FD774EB, %f110;
	setp.lt.s32 	%p35, %r159, 0;
	selp.f32 	%f112, %f111, %f108, %p35;
	add.f32 	%f113, %f91, %f92;
	setp.eq.f32 	%p36, %f93, 0f00000000;
	selp.f32 	%f114, 0f40490FDB, 0f00000000, %p35;
	setp.eq.f32 	%p37, %f91, %f92;
	selp.f32 	%f115, 0f4016CBE4, 0f3F490FDB, %p35;
	selp.f32 	%f116, %f115, %f112, %p37;
	selp.f32 	%f117, %f114, %f116, %p36;
	abs.f32 	%f118, %f113;
	setp.nan.f32 	%p38, %f118, %f118;
	copysign.f32 	%f119, %f127, %f117;
	selp.f32 	%f120, %f113, %f119, %p38;
	cvta.to.global.u64 	%rd62, %rd66;
	mul.wide.s32 	%rd63, %r1, 4;
	add.s64 	%rd64, %rd62, %rd63;
	st.global.f32 	[%rd64], %f120;
$L__BB0_36:
	ret;

}
	// .globl	_Z28ring_conv2d_backward_kernel2PKfS0_S0_S0_PfS1_S1_iiiiiiiiii
.visible .entry _Z28ring_conv2d_backward_kernel2PKfS0_S0_S0_PfS1_S1_iiiiiiiiii(
	.param .u64 .ptr .align 1 _Z28ring_conv2d_backward_kernel2PKfS0_S0_S0_PfS1_S1_iiiiiiiiii_param_0,
	.param .u64 .ptr .align 1 _Z28ring_conv2d_backward_kernel2PKfS0_S0_S0_PfS1_S1_iiiiiiiiii_param_1,
	.param .u64 .ptr .align 1 _Z28ring_conv2d_backward_kernel2PKfS0_S0_S0_PfS1_S1_iiiiiiiiii_param_2,
	.param .u64 .ptr .align 1 _Z28ring_conv2d_backward_kernel2PKfS0_S0_S0_PfS1_S1_iiiiiiiiii_param_3,
	.param .u64 .ptr .align 1 _Z28ring_conv2d_backward_kernel2PKfS0_S0_S0_PfS1_S1_iiiiiiiiii_param_4,
	.param .u64 .ptr .align 1 _Z28ring_conv2d_backward_kernel2PKfS0_S0_S0_PfS1_S1_iiiiiiiiii_param_5,
	.param .u64 .ptr .align 1 _Z28ring_conv2d_backward_kernel2PKfS0_S0_S0_PfS1_S1_iiiiiiiiii_param_6,
	.param .u32 _Z28ring_conv2d_backward_kernel2PKfS0_S0_S0_PfS1_S1_iiiiiiiiii_param_7,
	.param .u32 _Z28ring_conv2d_backward_kernel2PKfS0_S0_S0_PfS1_S1_iiiiiiiiii_param_8,
	.param .u32 _Z28ring_conv2d_backward_kernel2PKfS0_S0_S0_PfS1_S1_iiiiiiiiii_param_9,
	.param .u32 _Z28ring_conv2d_backward_kernel2PKfS0_S0_S0_PfS1_S1_iiiiiiiiii_param_10,
	.param .u32 _Z28ring_conv2d_backward_kernel2PKfS0_S0_S0_PfS1_S1_iiiiiiiiii_param_11,
	.param .u32 _Z28ring_conv2d_backward_kernel2PKfS0_S0_S0_PfS1_S1_iiiiiiiiii_param_12,
	.param .u32 _Z28ring_conv2d_backward_kernel2PKfS0_S0_S0_PfS1_S1_iiiiiiiiii_param_13,
	.param .u32 _Z28ring_conv2d_backward_kernel2PKfS0_S0_S0_PfS1_S1_iiiiiiiiii_param_14,
	.param .u32 _Z28ring_conv2d_backward_kernel2PKfS0_S0_S0_PfS1_S1_iiiiiiiiii_param_15,
	.param .u32 _Z28ring_conv2d_backward_kernel2PKfS0_S0_S0_PfS1_S1_iiiiiiiiii_param_16
)
{
	.local .align 4 .b8 	__local_depot1[28];
	.reg .b64 	%SP;
	.reg .b64 	%SPL;
	.reg .pred 	%p<72>;
	.reg .b32 	%r<394>;
	.reg .b32 	%f<231>;
	.reg .b64 	%rd<160>;
	.reg .b64 	%fd<15>;

	mov.u64 	%SPL, __local_depot1;
	ld.param.u64 	%rd34, [_Z28ring_conv2d_backward_kernel2PKfS0_S0_S0_PfS1_S1_iiiiiiiiii_param_0];
	ld.param.u64 	%rd35, [_Z28ring_conv2d_backward_kernel2PKfS0_S0_S0_PfS1_S1_iiiiiiiiii_param_1];
	ld.param.u64 	%rd36, [_Z28ring_conv2d_backward_kernel2PKfS0_S0_S0_PfS1_S1_iiiiiiiiii_param_2];
	ld.param.u32 	%r126, [_Z28ring_conv2d_backward_kernel2PKfS0_S0_S0_PfS1_S1_iiiiiiiiii_param_7];
	ld.param.u32 	%r119, [_Z28ring_conv2d_backward_kernel2PKfS0_S0_S0_PfS1_S1_iiiiiiiiii_param_10];
	ld.param.u32 	%r120, [_Z28ring_conv2d_backward_kernel2PKfS0_S0_S0_PfS1_S1_iiiiiiiiii_param_11];
	ld.param.u32 	%r121, [_Z28ring_conv2d_backward_kernel2PKfS0_S0_S0_PfS1_S1_iiiiiiiiii_param_12];
	ld.param.u32 	%r124, [_Z28ring_conv2d_backward_kernel2PKfS0_S0_S0_PfS1_S1_iiiiiiiiii_param_15];
	ld.param.u32 	%r125, [_Z28ring_conv2d_backward_kernel2PKfS0_S0_S0_PfS1_S1_iiiiiiiiii_param_16];
	cvta.to.global.u64 	%rd1, %rd36;
	cvta.to.global.u64 	%rd2, %rd35;
	cvta.to.global.u64 	%rd3, %rd34;
	add.u64 	%rd4, %SPL, 0;
	add.u64 	%rd5, %SPL, 0;
	add.u64 	%rd6, %SPL, 0;
	add.u64 	%rd7, %SPL, 0;
	mov.u32 	%r127, %ctaid.x;
	mov.u32 	%r128, %ntid.x;
	mov.u32 	%r129, %tid.x;
	mad.lo.s32 	%r1, %r127, %r128, %r129;
	mul.lo.s32 	%r130, %r120, %r126;
	mul.lo.s32 	%r131, %r130, %r124;
	mul.lo.s32 	%r132, %r131, %r125;
	setp.ge.s32 	%p1, %r1, %r132;
	mov.f32 	%f221, 0f00000000;
	mov.f32 	%f222, 0f00000000;
	@%p1 bra 	$L__BB1_79;
	ld.param.u32 	%r359, [_Z28ring_conv2d_backward_kernel2PKfS0_S0_S0_PfS1_S1_iiiiiiiiii_param_16];
	ld.param.u32 	%r358, [_Z28ring_conv2d_backward_kernel2PKfS0_S0_S0_PfS1_S1_iiiiiiiiii_param_15];
	ld.param.u32 	%r357, [_Z28ring_conv2d_backward_kernel2PKfS0_S0_S0_PfS1_S1_iiiiiiiiii_param_14];
	ld.param.u32 	%r356, [_Z28ring_conv2d_backward_kernel2PKfS0_S0_S0_PfS1_S1_iiiiiiiiii_param_13];
	ld.param.u32 	%r353, [_Z28ring_conv2d_backward_kernel2PKfS0_S0_S0_PfS1_S1_iiiiiiiiii_param_11];
	ld.param.u32 	%r343, [_Z28ring_conv2d_backward_kernel2PKfS0_S0_S0_PfS1_S1_iiiiiiiiii_param_8];
	div.s32 	%r133, %r1, %r359;
	mul.lo.s32 	%r134, %r133, %r359;
	sub.s32 	%r135, %r1, %r134;
	div.s32 	%r136, %r133, %r358;
	mul.lo.s32 	%r137, %r136, %r358;
	sub.s32 	%r138, %r133, %r137;
	div.s32 	%r3, %r136, %r353;
	mul.lo.s32 	%r139, %r3, %r353;
	sub.s32 	%r2, %r136, %r139;
	mul.lo.s32 	%r140, %r138, %r356;
	sub.s32 	%r4, %r140, %r357;
	mul.lo.s32 	%r141, %r135, %r356;
	sub.s32 	%r5, %r141, %r357;
	setp.lt.s32 	%p2, %r343, 1;
	@%p2 bra 	$L__BB1_36;
	setp.lt.s32 	%p3, %r121, 1;
	@%p3 bra 	$L__BB1_36;
	mov.f32 	%f222, 0f00000000;
	mov.b32 	%r360, 0;
	mov.u64 	%rd70, __cudart_i2opi_f;
	mov.f32 	%f221, %f222;
$L__BB1_4:
	mov.b32 	%r361, 0;
$L__BB1_5:
	ld.param.u32 	%r349, [_Z28ring_conv2d_backward_kernel2PKfS0_S0_S0_PfS1_S1_iiiiiiiiii_param_9];
	add.s32 	%r8, %r361, %r4;
	setp.ge.u32 	%p4, %r8, %r349;
	@%p4 bra 	$L__BB1_34;
	ld.param.u32 	%r354, [_Z28ring_conv2d_backward_kernel2PKfS0_S0_S0_PfS1_S1_iiiiiiiiii_param_11];
	ld.param.u32 	%r350, [_Z28ring_conv2d_backward_kernel2PKfS0_S0_S0_PfS1_S1_iiiiiiiiii_param_9];
	ld.param.u32 	%r344, [_Z28ring_conv2d_backward_kernel2PKfS0_S0_S0_PfS1_S1_iiiiiiiiii_param_8];
	mad.lo.s32 	%r145, %r3, %r344, %r360;
	mad.lo.s32 	%r146, %r145, %r350, %r8;
	mul.lo.s32 	%r9, %r146, %r119;
	mad.lo.s32 	%r147, %r360, %r354, %r2;
	mad.lo.s32 	%r148, %r147, %r121, %r361;
	mul.lo.s32 	%r10, %r148, %r121;
	mov.b32 	%r362, 0;
$L__BB1_7:
	add.s32 	%r12, %r362, %r5;
	setp.ge.u32 	%p5, %r12, %r119;
	@%p5 bra 	$L__BB1_33;
	add.s32 	%r149, %r12, %r9;
	add.s32 	%r150, %r362, %r10;
	mul.wide.s32 	%rd41, %r149, 4;
	add.s64 	%rd42, %rd3, %rd41;
	ld.global.nc.f32 	%f59, [%rd42];
	mul.wide.s32 	%rd43, %r150, 4;
	add.s64 	%rd44, %rd2, %rd43;
	ld.global.nc.f32 	%f60, [%rd44];
	add.s64 	%rd45, %rd1, %rd43;
	ld.global.nc.f32 	%f7, [%rd45];
	sub.f32 	%f8, %f59, %f60;
	mul.f32 	%f61, %f8, 0f3F22F983;
	cvt.rni.s32.f32 	%r366, %f61;
	cvt.rn.f32.s32 	%f62, %r366;
	fma.rn.f32 	%f63, %f62, 0fBFC90FDA, %f8;
	fma.rn.f32 	%f64, %f62, 0fB3A22168, %f63;
	fma.rn.f32 	%f218, %f62, 0fA7C234C5, %f64;
	abs.f32 	%f10, %f8;
	setp.ltu.f32 	%p6, %f10, 0f47CE4780;
	@%p6 bra 	$L__BB1_16;
	setp.eq.f32 	%p7, %f10, 0f7F800000;
	@%p7 bra 	$L__BB1_15;
	mov.b32 	%r14, %f8;
	shl.b32 	%r152, %r14, 8;
	or.b32  	%r15, %r152, -2147483648;
	mov.b64 	%rd151, 0;
	mov.b32 	%r363, 0;
$L__BB1_11:
	.pragma "nounroll";
	mul.wide.u32 	%rd47, %r363, 4;
	add.s64 	%rd49, %rd70, %rd47;
	ld.global.nc.u32 	%r153, [%rd49];
	mad.wide.u32 	%rd50, %r153, %r15, %rd151;
	shr.u64 	%rd151, %rd50, 32;
	add.s64 	%rd51, %rd5, %rd47;
	st.local.u32 	[%rd51], %rd50;
	add.s32 	%r363, %r363, 1;
	setp.ne.s32 	%p8, %r363, 6;
	@%p8 bra 	$L__BB1_11;
	shr.u32 	%r154, %r14, 23;
	st.local.u32 	[%rd5+24], %rd151;
	and.b32  	%r18, %r154, 31;
	and.b32  	%r155, %r154, 224;
	add.s32 	%r156, %r155, -128;
	shr.u32 	%r157, %r156, 5;
	mul.wide.u32 	%rd52, %r157, 4;
	sub.s64 	%rd10, %rd5, %rd52;
	ld.local.u32 	%r364, [%rd10+24];
	ld.local.u32 	%r365, [%rd10+20];
	setp.eq.s32 	%p9, %r18, 0;
	@%p9 bra 	$L__BB1_14;
	shf.l.wrap.b32 	%r364, %r365, %r364, %r18;
	ld.local.u32 	%r158, [%rd10+16];
	shf.l.wrap.b32 	%r365, %r158, %r365, %r18;
$L__BB1_14:
	shr.u32 	%r159, %r364, 30;
	shf.l.wrap.b32 	%r160, %r365, %r364, 2;
	shl.b32 	%r161, %r365, 2;
	shr.u32 	%r162, %r160, 31;
	add.s32 	%r163, %r162, %r159;
	neg.s32 	%r164, %r163;
	setp.lt.s32 	%p10, %r14, 0;
	selp.b32 	%r366, %r164, %r163, %p10;
	xor.b32  	%r165, %r160, %r14;
	shr.s32 	%r166, %r160, 31;
	xor.b32  	%r167, %r166, %r160;
	xor.b32  	%r168, %r166, %r161;
	cvt.u64.u32 	%rd53, %r167;
	shl.b64 	%rd54, %rd53, 32;
	cvt.u64.u32 	%rd55, %r168;
	or.b64  	%rd56, %rd54, %rd55;
	cvt.rn.f64.s64 	%fd1, %rd56;
	mul.f64 	%fd2, %fd1, 0d3BF921FB54442D19;
	cvt.rn.f32.f64 	%f65, %fd2;
	neg.f32 	%f66, %f65;
	setp.lt.s32 	%p11, %r165, 0;
	selp.f32 	%f218, %f66, %f65, %p11;
	bra.uni 	$L__BB1_16;
$L__BB1_15:
	mov.f32 	%f67, 0f00000000;
	mul.rn.f32 	%f218, %f8, %f67;
	mov.b32 	%r366, 0;
$L__BB1_16:
	add.s32 	%r170, %r366, 1;
	mul.rn.f32 	%f68, %f218, %f218;
	and.b32  	%r171, %r366, 1;
	setp.eq.b32 	%p12, %r171, 1;
	selp.f32 	%f69, %f218, 0f3F800000, %p12;
	fma.rn.f32 	%f70, %f68, %f69, 0f00000000;
	fma.rn.f32 	%f71, %f68, 0f37CBAC00, 0fBAB607ED;
	selp.f32 	%f72, 0fB94D4153, %f71, %p12;
	selp.f32 	%f73, 0f3C0885E4, 0f3D2AAABB, %p12;
	fma.rn.f32 	%f74, %f72, %f68, %f73;
	selp.f32 	%f75, 0fBE2AAAA8, 0fBEFFFFFF, %p12;
	fma.rn.f32 	%f76, %f74, %f68, %f75;
	fma.rn.f32 	%f77, %f76, %f70, %f69;
	and.b32  	%r172, %r170, 2;
	setp.eq.s32 	%p13, %r172, 0;
	mov.f32 	%f78, 0f00000000;
	sub.f32 	%f79, %f78, %f77;
	selp.f32 	%f14, %f77, %f79, %p13;
	mul.f32 	%f80, %f7, 0f3F22F983;
	cvt.rni.s32.f32 	%r374, %f80;
	cvt.rn.f32.s32 	%f81, %r374;
	fma.rn.f32 	%f82, %f81, 0fBFC90FDA, %f7;
	fma.rn.f32 	%f83, %f81, 0fB3A22168, %f82;
	fma.rn.f32 	%f220, %f81, 0fA7C234C5, %f83;
	abs.f32 	%f16, %f7;
	setp.ltu.f32 	%p14, %f16, 0f47CE4780;
	mov.u32 	%r370, %r374;
	mov.f32 	%f219, %f220;
	@%p14 bra 	$L__BB1_24;
	setp.eq.f32 	%p15, %f16, 0f7F800000;
	@%p15 bra 	$L__BB1_23;
	mov.b32 	%r28, %f7;
	shl.b32 	%r174, %r28, 8;
	or.b32  	%r29, %r174, -2147483648;
	mov.b64 	%rd152, 0;
	mov.b32 	%r367, 0;
$L__BB1_19:
	.pragma "nounroll";
	mul.wide.u32 	%rd58, %r367, 4;
	add.s64 	%rd60, %rd70, %rd58;
	ld.global.nc.u32 	%r175, [%rd60];
	mad.wide.u32 	%rd61, %r175, %r29, %rd152;
	shr.u64 	%rd152, %rd61, 32;
	add.s64 	%rd62, %rd4, %rd58;
	st.local.u32 	[%rd62], %rd61;
	add.s32 	%r367, %r367, 1;
	setp.ne.s32 	%p16, %r367, 6;
	@%p16 bra 	$L__BB1_19;
	shr.u32 	%r176, %r28, 23;
	st.local.u32 	[%rd4+24], %rd152;
	and.b32  	%r32, %r176, 31;
	and.b32  	%r177, %r176, 224;
	add.s32 	%r178, %r177, -128;
	shr.u32 	%r179, %r178, 5;
	mul.wide.u32 	%rd63, %r179, 4;
	sub.s64 	%rd13, %rd4, %rd63;
	ld.local.u32 	%r368, [%rd13+24];
	ld.local.u32 	%r369, [%rd13+20];
	setp.eq.s32 	%p17, %r32, 0;
	@%p17 bra 	$L__BB1_22;
	shf.l.wrap.b32 	%r368, %r369, %r368, %r32;
	ld.local.u32 	%r180, [%rd13+16];
	shf.l.wrap.b32 	%r369, %r180, %r369, %r32;
$L__BB1_22:
	shr.u32 	%r181, %r368, 30;
	shf.l.wrap.b32 	%r182, %r369, %r368, 2;
	shl.b32 	%r183, %r369, 2;
	shr.u32 	%r184, %r182, 31;
	add.s32 	%r185, %r184, %r181;
	neg.s32 	%r186, %r185;
	setp.lt.s32 	%p18, %r28, 0;
	selp.b32 	%r370, %r186, %r185, %p18;
	xor.b32  	%r187, %r182, %r28;
	shr.s32 	%r188, %r182, 31;
	xor.b32  	%r189, %r188, %r182;
	xor.b32  	%r190, %r188, %r183;
	cvt.u64.u32 	%rd64, %r189;
	shl.b64 	%rd65, %rd64, 32;
	cvt.u64.u32 	%rd66, %r190;
	or.b64  	%rd67, %rd65, %rd66;
	cvt.rn.f64.s64 	%fd3, %rd67;
	mul.f64 	%fd4, %fd3, 0d3BF921FB54442D19;
	cvt.rn.f32.f64 	%f84, %fd4;
	neg.f32 	%f85, %f84;
	setp.lt.s32 	%p19, %r187, 0;
	selp.f32 	%f219, %f85, %f84, %p19;
	bra.uni 	$L__BB1_24;
$L__BB1_23:
	mov.f32 	%f86, 0f00000000;
	mul.rn.f32 	%f219, %f7, %f86;
	mov.b32 	%r370, 0;
$L__BB1_24:
	setp.ltu.f32 	%p20, %f16, 0f47CE4780;
	add.s32 	%r192, %r370, 1;
	mul.rn.f32 	%f87, %f219, %f219;
	and.b32  	%r193, %r370, 1;
	setp.eq.b32 	%p21, %r193, 1;
	selp.f32 	%f88, %f219, 0f3F800000, %p21;
	fma.rn.f32 	%f89, %f87, %f88, 0f00000000;
	fma.rn.f32 	%f90, %f87, 0f37CBAC00, 0fBAB607ED;
	selp.f32 	%f91, 0fB94D4153, %f90, %p21;
	selp.f32 	%f92, 0f3C0885E4, 0f3D2AAABB, %p21;
	fma.rn.f32 	%f93, %f91, %f87, %f92;
	selp.f32 	%f94, 0fBE2AAAA8, 0fBEFFFFFF, %p21;
	fma.rn.f32 	%f95, %f93, %f87, %f94;
	fma.rn.f32 	%f96, %f95, %f89, %f88;
	and.b32  	%r194, %r192, 2;
	setp.eq.s32 	%p22, %r194, 0;
	mov.f32 	%f97, 0f00000000;
	sub.f32 	%f98, %f97, %f96;
	selp.f32 	%f20, %f96, %f98, %p22;
	@%p20 bra 	$L__BB1_32;
	setp.eq.f32 	%p23, %f16, 0f7F800000;
	@%p23 bra 	$L__BB1_31;
	mov.b32 	%r41, %f7;
	shl.b32 	%r196, %r41, 8;
	or.b32  	%r42, %r196, -2147483648;
	mov.b64 	%rd153, 0;
	mov.b32 	%r371, 0;
$L__BB1_27:
	.pragma "nounroll";
	mul.wide.u32 	%rd69, %r371, 4;
	add.s64 	%rd71, %rd70, %rd69;
	ld.global.nc.u32 	%r197, [%rd71];
	mad.wide.u32 	%rd72, %r197, %r42, %rd153;
	shr.u64 	%rd153, %rd72, 32;
	add.s64 	%rd73, %rd7, %rd69;
	st.local.u32 	[%rd73], %rd72;
	add.s32 	%r371, %r371, 1;
	setp.ne.s32 	%p24, %r371, 6;
	@%p24 bra 	$L__BB1_27;
	shr.u32 	%r198, %r41, 23;
	st.local.u32 	[%rd7+24], %rd153;
	and.b32  	%r45, %r198, 31;
	and.b32  	%r199, %r198, 224;
	add.s32 	%r200, %r199, -128;
	shr.u32 	%r201, %r200, 5;
	mul.wide.u32 	%rd74, %r201, 4;
	sub.s64 	%rd16, %rd7, %rd74;
	ld.local.u32 	%r372, [%rd16+24];
	ld.local.u32 	%r373, [%rd16+20];
	setp.eq.s32 	%p25, %r45, 0;
	@%p25 bra 	$L__BB1_30;
	shf.l.wrap.b32 	%r372, %r373, %r372, %r45;
	ld.local.u32 	%r202, [%rd16+16];
	shf.l.wrap.b32 	%r373, %r202, %r373, %r45;
$L__BB1_30:
	shr.u32 	%r203, %r372, 30;
	shf.l.wrap.b32 	%r204, %r373, %r372, 2;
	shl.b32 	%r205, %r373, 2;
	shr.u32 	%r206, %r204, 31;
	add.s32 	%r207, %r206, %r203;
	neg.s32 	%r208, %r207;
	setp.lt.s32 	%p26, %r41, 0;
	selp.b32 	%r374, %r208, %r207, %p26;
	xor.b32  	%r209, %r204, %r41;
	shr.s32 	%r210, %r204, 31;
	xor.b32  	%r211, %r210, %r204;
	xor.b32  	%r212, %r210, %r205;
	cvt.u64.u32 	%rd75, %r211;
	shl.b64 	%rd76, %rd75, 32;
	cvt.u64.u32 	%rd77, %r212;
	or.b64  	%rd78, %rd76, %rd77;
	cvt.rn.f64.s64 	%fd5, %rd78;
	mul.f64 	%fd6, %fd5, 0d3BF921FB54442D19;
	cvt.rn.f32.f64 	%f99, %fd6;
	neg.f32 	%f100, %f99;
	setp.lt.s32 	%p27, %r209, 0;
	selp.f32 	%f220, %f100, %f99, %p27;
	bra.uni 	$L__BB1_32;
$L__BB1_31:
	mov.f32 	%f101, 0f00000000;
	mul.rn.f32 	%f220, %f7, %f101;
	mov.b32 	%r374, 0;
$L__BB1_32:
	mul.f32 	%f102, %f14, %f14;
	mul.f32 	%f103, %f14, %f102;
	mul.rn.f32 	%f104, %f220, %f220;
	and.b32  	%r214, %r374, 1;
	setp.eq.b32 	%p28, %r214, 1;
	selp.f32 	%f105, 0f3F800000, %f220, %p28;
	fma.rn.f32 	%f106, %f104, %f105, 0f00000000;
	fma.rn.f32 	%f107, %f104, 0f37CBAC00, 0fBAB607ED;
	selp.f32 	%f108, %f107, 0fB94D4153, %p28;
	selp.f32 	%f109, 0f3D2AAABB, 0f3C0885E4, %p28;
	fma.rn.f32 	%f110, %f108, %f104, %f109;
	selp.f32 	%f111, 0fBEFFFFFF, 0fBE2AAAA8, %p28;
	fma.rn.f32 	%f112, %f110, %f104, %f111;
	fma.rn.f32 	%f113, %f112, %f106, %f105;
	and.b32  	%r215, %r374, 2;
	setp.eq.s32 	%p29, %r215, 0;
	mov.f32 	%f114, 0f00000000;
	sub.f32 	%f115, %f114, %f113;
	selp.f32 	%f116, %f113, %f115, %p29;
	fma.rn.f32 	%f221, %f103, %f20, %f221;
	fma.rn.f32 	%f222, %f103, %f116, %f222;
$L__BB1_33:
	add.s32 	%r362, %r362, 1;
	setp.ne.s32 	%p30, %r362, %r121;
	@%p30 bra 	$L__BB1_7;
$L__BB1_34:
	add.s32 	%r361, %r361, 1;
	setp.ne.s32 	%p31, %r361, %r121;
	@%p31 bra 	$L__BB1_5;
	ld.param.u32 	%r345, [_Z28ring_conv2d_backward_kernel2PKfS0_S0_S0_PfS1_S1_iiiiiiiiii_param_8];
	add.s32 	%r360, %r360, 1;
	setp.ne.s32 	%p32, %r360, %r345;
	@%p32 bra 	$L__BB1_4;
$L__BB1_36:
	ld.param.u32 	%r346, [_Z28ring_conv2d_backward_kernel2PKfS0_S0_S0_PfS1_S1_iiiiiiiiii_param_8];
	ld.param.u64 	%rd147, [_Z28ring_conv2d_backward_kernel2PKfS0_S0_S0_PfS1_S1_iiiiiiiiii_param_3];
	setp.lt.s32 	%p33, %r346, 1;
	cvta.to.global.u64 	%rd79, %rd147;
	mul.wide.s32 	%rd80, %r1, 4;
	add.s64 	%rd81, %rd79, %rd80;
	ld.global.nc.f32 	%f32, [%rd81];
	mul.f32 	%f117, %f222, %f222;
	fma.rn.f32 	%f118, %f221, %f221, %f117;
	add.f32 	%f119, %f118, 0f322BCC77;
	neg.f32 	%f120, %f222;
	div.rn.f32 	%f33, %f120, %f119;
	div.rn.f32 	%f34, %f221, %f119;
	@%p33 bra 	$L__BB1_79;
	setp.lt.s32 	%p34, %r121, 1;
	@%p34 bra 	$L__BB1_79;
	ld.param.u32 	%r347, [_Z28ring_conv2d_backward_kernel2PKfS0_S0_S0_PfS1_S1_iiiiiiiiii_param_8];
	ld.param.u64 	%rd149, [_Z28ring_conv2d_backward_kernel2PKfS0_S0_S0_PfS1_S1_iiiiiiiiii_param_5];
	cvta.to.global.u64 	%rd17, %rd149;
	mul.lo.s32 	%r57, %r3, %r347;
	mov.b32 	%r375, 0;
	mov.u64 	%rd128, __cudart_i2opi_f;
$L__BB1_39:
	mov.b32 	%r376, 0;
	add.s32 	%r219, %r375, %r57;
$L__BB1_40:
	ld.param.u32 	%r351, [_Z28ring_conv2d_backward_kernel2PKfS0_S0_S0_PfS1_S1_iiiiiiiiii_param_9];
	add.s32 	%r60, %r376, %r4;
	setp.ge.u32 	%p35, %r60, %r351;
	@%p35 bra 	$L__BB1_77;
	ld.param.u32 	%r355, [_Z28ring_conv2d_backward_kernel2PKfS0_S0_S0_PfS1_S1_iiiiiiiiii_param_11];
	ld.param.u32 	%r352, [_Z28ring_conv2d_backward_kernel2PKfS0_S0_S0_PfS1_S1_iiiiiiiiii_param_9];
	mad.lo.s32 	%r220, %r219, %r352, %r60;
	mul.lo.s32 	%r61, %r220, %r119;
	mad.lo.s32 	%r221, %r375, %r355, %r2;
	mad.lo.s32 	%r222, %r221, %r121, %r376;
	mul.lo.s32 	%r62, %r222, %r121;
	mov.b32 	%r377, 0;
$L__BB1_42:
	add.s32 	%r64, %r377, %r5;
	setp.ge.u32 	%p36, %r64, %r119;
	@%p36 bra 	$L__BB1_76;
	add.s32 	%r65, %r64, %r61;
	add.s32 	%r223, %r377, %r62;
	mul.wide.s32 	%rd82, %r65, 4;
	add.s64 	%rd83, %rd3, %rd82;
	ld.global.nc.f32 	%f121, [%rd83];
	mul.wide.s32 	%rd84, %r223, 4;
	add.s64 	%rd85, %rd2, %rd84;
	ld.global.nc.f32 	%f122, [%rd85];
	add.s64 	%rd86, %rd1, %rd84;
	ld.global.nc.f32 	%f35, [%rd86];
	sub.f32 	%f36, %f121, %f122;
	mul.f32 	%f123, %f36, 0f3F22F983;
	cvt.rni.s32.f32 	%r385, %f123;
	cvt.rn.f32.s32 	%f124, %r385;
	fma.rn.f32 	%f125, %f124, 0fBFC90FDA, %f36;
	fma.rn.f32 	%f126, %f124, 0fB3A22168, %f125;
	fma.rn.f32 	%f228, %f124, 0fA7C234C5, %f126;
	abs.f32 	%f38, %f36;
	setp.ltu.f32 	%p37, %f38, 0f47CE4780;
	mov.u32 	%r381, %r385;
	mov.f32 	%f227, %f228;
	@%p37 bra 	$L__BB1_51;
	setp.eq.f32 	%p38, %f38, 0f7F800000;
	@%p38 bra 	$L__BB1_50;
	mov.b32 	%r225, %f36;
	shl.b32 	%r226, %r225, 8;
	or.b32  	%r67, %r226, -2147483648;
	mov.b64 	%rd156, 0;
	mov.b32 	%r378, 0;
	mov.u64 	%rd154, __cudart_i2opi_f;
	mov.u64 	%rd155, %rd7;
$L__BB1_46:
	.pragma "nounroll";
	ld.global.nc.u32 	%r227, [%rd154];
	mad.wide.u32 	%rd89, %r227, %r67, %rd156;
	shr.u64 	%rd156, %rd89, 32;
	st.local.u32 	[%rd155], %rd89;
	add.s32 	%r378, %r378, 1;
	add.s64 	%rd155, %rd155, 4;
	add.s64 	%rd154, %rd154, 4;
	setp.ne.s32 	%p39, %r378, 6;
	@%p39 bra 	$L__BB1_46;
	mov.b32 	%r228, %f36;
	shr.u32 	%r229, %r228, 23;
	st.local.u32 	[%rd7+24], %rd156;
	and.b32  	%r230, %r229, 31;
	and.b32  	%r231, %r229, 224;
	add.s32 	%r232, %r231, -128;
	shr.u32 	%r233, %r232, 5;
	mul.wide.u32 	%rd90, %r233, 4;
	sub.s64 	%rd91, %rd7, %rd90;
	ld.local.u32 	%r379, [%rd91+24];
	ld.local.u32 	%r380, [%rd91+20];
	setp.eq.s32 	%p40, %r230, 0;
	@%p40 bra 	$L__BB1_49;
	shf.l.wrap.b32 	%r379, %r380, %r379, %r230;
	and.b32  	%r237, %r229, 224;
	add.s32 	%r238, %r237, -128;
	shr.u32 	%r239, %r238, 5;
	mul.wide.u32 	%rd92, %r239, 4;
	sub.s64 	%rd93, %rd7, %rd92;
	ld.local.u32 	%r240, [%rd93+16];
	shf.l.wrap.b32 	%r380, %r240, %r380, %r230;
$L__BB1_49:
	shr.u32 	%r241, %r379, 30;
	shf.l.wrap.b32 	%r242, %r380, %r379, 2;
	shl.b32 	%r243, %r380, 2;
	shr.u32 	%r244, %r242, 31;
	add.s32 	%r245, %r244, %r241;
	neg.s32 	%r246, %r245;
	mov.b32 	%r247, %f36;
	setp.lt.s32 	%p41, %r247, 0;
	selp.b32 	%r381, %r246, %r245, %p41;
	xor.b32  	%r248, %r242, %r247;
	shr.s32 	%r249, %r242, 31;
	xor.b32  	%r250, %r249, %r242;
	xor.b32  	%r251, %r249, %r243;
	cvt.u64.u32 	%rd94, %r250;
	shl.b64 	%rd95, %rd94, 32;
	cvt.u64.u32 	%rd96, %r251;
	or.b64  	%rd97, %rd95, %rd96;
	cvt.rn.f64.s64 	%fd7, %rd97;
	mul.f64 	%fd8, %fd7, 0d3BF921FB54442D19;
	cvt.rn.f32.f64 	%f127, %fd8;
	neg.f32 	%f128, %f127;
	setp.lt.s32 	%p42, %r248, 0;
	selp.f32 	%f227, %f128, %f127, %p42;
	bra.uni 	$L__BB1_51;
$L__BB1_50:
	mov.f32 	%f129, 0f00000000;
	mul.rn.f32 	%f227, %f36, %f129;
	mov.b32 	%r381, 0;
$L__BB1_51:
	add.s32 	%r253, %r381, 1;
	mul.rn.f32 	%f130, %f227, %f227;
	and.b32  	%r254, %r381, 1;
	setp.eq.b32 	%p44, %r254, 1;
	selp.f32 	%f131, %f227, 0f3F800000, %p44;
	fma.rn.f32 	%f132, %f130, %f131, 0f00000000;
	fma.rn.f32 	%f133, %f130, 0f37CBAC00, 0fBAB607ED;
	selp.f32 	%f134, 0fB94D4153, %f133, %p44;
	selp.f32 	%f135, 0f3C0885E4, 0f3D2AAABB, %p44;
	fma.rn.f32 	%f136, %f134, %f130, %f135;
	selp.f32 	%f137, 0fBE2AAAA8, 0fBEFFFFFF, %p44;
	fma.rn.f32 	%f138, %f136, %f130, %f137;
	fma.rn.f32 	%f139, %f138, %f132, %f131;
	and.b32  	%r255, %r253, 2;
	setp.eq.s32 	%p45, %r255, 0;
	mov.f32 	%f140, 0f00000000;
	sub.f32 	%f141, %f140, %f139;
	selp.f32 	%f42, %f139, %f141, %p45;
	@%p37 bra 	$L__BB1_59;
	setp.eq.f32 	%p46, %f38, 0f7F800000;
	@%p46 bra 	$L__BB1_58;
	mov.b32 	%r78, %f36;
	shl.b32 	%r257, %r78, 8;
	or.b32  	%r79, %r257, -2147483648;
	mov.b64 	%rd157, 0;
	mov.b32 	%r382, 0;
$L__BB1_54:
	.pragma "nounroll";
	mul.wide.u32 	%rd99, %r382, 4;
	mov.u64 	%rd100, __cudart_i2opi_f;
	add.s64 	%rd101, %rd100, %rd99;
	ld.global.nc.u32 	%r258, [%rd101];
	mad.wide.u32 	%rd102, %r258, %r79, %rd157;
	shr.u64 	%rd157, %rd102, 32;
	add.s64 	%rd103, %rd6, %rd99;
	st.local.u32 	[%rd103], %rd102;
	add.s32 	%r382, %r382, 1;
	setp.ne.s32 	%p47, %r382, 6;
	@%p47 bra 	$L__BB1_54;
	shr.u32 	%r259, %r78, 23;
	st.local.u32 	[%rd6+24], %rd157;
	and.b32  	%r260, %r259, 31;
	and.b32  	%r261, %r259, 224;
	add.s32 	%r262, %r261, -128;
	shr.u32 	%r263, %r262, 5;
	mul.wide.u32 	%rd104, %r263, 4;
	sub.s64 	%rd105, %rd6, %rd104;
	ld.local.u32 	%r383, [%rd105+24];
	ld.local.u32 	%r384, [%rd105+20];
	setp.eq.s32 	%p48, %r260, 0;
	@%p48 bra 	$L__BB1_57;
	shf.l.wrap.b32 	%r383, %r384, %r383, %r260;
	mul.wide.u32 	%rd106, %r263, 4;
	sub.s64 	%rd107, %rd6, %rd106;
	ld.local.u32 	%r269, [%rd107+16];
	shf.l.wrap.b32 	%r384, %r269, %r384, %r260;
$L__BB1_57:
	shr.u32 	%r270, %r383, 30;
	shf.l.wrap.b32 	%r271, %r384, %r383, 2;
	shl.b32 	%r272, %r384, 2;
	shr.u32 	%r273, %r271, 31;
	add.s32 	%r274, %r273, %r270;
	neg.s32 	%r275, %r274;
	setp.lt.s32 	%p49, %r78, 0;
	selp.b32 	%r385, %r275, %r274, %p49;
	xor.b32  	%r276, %r271, %r78;
	shr.s32 	%r277, %r271, 31;
	xor.b32  	%r278, %r277, %r271;
	xor.b32  	%r279, %r277, %r272;
	cvt.u64.u32 	%rd108, %r278;
	shl.b64 	%rd109, %rd108, 32;
	cvt.u64.u32 	%rd110, %r279;
	or.b64  	%rd111, %rd109, %rd110;
	cvt.rn.f64.s64 	%fd9, %rd111;
	mul.f64 	%fd10, %fd9, 0d3BF921FB54442D19;
	cvt.rn.f32.f64 	%f142, %fd10;
	neg.f32 	%f143, %f142;
	setp.lt.s32 	%p50, %r276, 0;
	selp.f32 	%f228, %f143, %f142, %p50;
	bra.uni 	$L__BB1_59;
$L__BB1_58:
	mov.f32 	%f144, 0f00000000;
	mul.rn.f32 	%f228, %f36, %f144;
	mov.b32 	%r385, 0;
$L__BB1_59:
	mul.rn.f32 	%f145, %f228, %f228;
	and.b32  	%r281, %r385, 1;
	setp.eq.b32 	%p51, %r281, 1;
	selp.f32 	%f146, 0f3F800000, %f228, %p51;
	fma.rn.f32 	%f147, %f145, %f146, 0f00000000;
	fma.rn.f32 	%f148, %f145, 0f37CBAC00, 0fBAB607ED;
	selp.f32 	%f149, %f148, 0fB94D4153, %p51;
	selp.f32 	%f150, 0f3D2AAABB, 0f3C0885E4, %p51;
	fma.rn.f32 	%f151, %f149, %f145, %f150;
	selp.f32 	%f152, 0fBEFFFFFF, 0fBE2AAAA8, %p51;
	fma.rn.f32 	%f153, %f151, %f145, %f152;
	fma.rn.f32 	%f154, %f153, %f147, %f146;
	and.b32  	%r282, %r385, 2;
	setp.eq.s32 	%p52, %r282, 0;
	mov.f32 	%f155, 0f00000000;
	sub.f32 	%f156, %f155, %f154;
	selp.f32 	%f46, %f154, %f156, %p52;
	mul.f32 	%f157, %f35, 0f3F22F983;
	cvt.rni.s32.f32 	%r393, %f157;
	cvt.rn.f32.s32 	%f158, %r393;
	fma.rn.f32 	%f159, %f158, 0fBFC90FDA, %f35;
	fma.rn.f32 	%f160, %f158, 0fB3A22168, %f159;
	fma.rn.f32 	%f230, %f158, 0fA7C234C5, %f160;
	abs.f32 	%f48, %f35;
	setp.ltu.f32 	%p53, %f48, 0f47CE4780;
	mov.u32 	%r389, %r393;
	mov.f32 	%f229, %f230;
	@%p53 bra 	$L__BB1_67;
	setp.eq.f32 	%p54, %f48, 0f7F800000;
	@%p54 bra 	$L__BB1_66;
	mov.b32 	%r284, %f35;
	shl.b32 	%r285, %r284, 8;
	or.b32  	%r91, %r285, -2147483648;
	mov.b64 	%rd158, 0;
	mov.b32 	%r386, 0;
$L__BB1_62:
	.pragma "nounroll";
	mul.wide.u32 	%rd113, %r386, 4;
	mov.u64 	%rd114, __cudart_i2opi_f;
	add.s64 	%rd115, %rd114, %rd113;
	ld.global.nc.u32 	%r286, [%rd115];
	mad.wide.u32 	%rd116, %r286, %r91, %rd158;
	shr.u64 	%rd158, %rd116, 32;
	add.s64 	%rd117, %rd5, %rd113;
	st.local.u32 	[%rd117], %rd116;
	add.s32 	%r386, %r386, 1;
	setp.ne.s32 	%p55, %r386, 6;
	@%p55 bra 	$L__BB1_62;
	mov.b32 	%r287, %f35;
	shr.u32 	%r288, %r287, 23;
	st.local.u32 	[%rd5+24], %rd158;
	and.b32  	%r289, %r288, 31;
	and.b32  	%r290, %r288, 224;
	add.s32 	%r291, %r290, -128;
	shr.u32 	%r292, %r291, 5;
	mul.wide.u32 	%rd118, %r292, 4;
	sub.s64 	%rd119, %rd5, %rd118;
	ld.local.u32 	%r387, [%rd119+24];
	ld.local.u32 	%r388, [%rd119+20];
	setp.eq.s32 	%p56, %r289, 0;
	@%p56 bra 	$L__BB1_65;
	and.b32  	%r295, %r288, 31;
	shf.l.wrap.b32 	%r387, %r388, %r387, %r295;
	and.b32  	%r296, %r288, 224;
	add.s32 	%r297, %r296, -128;
	shr.u32 	%r298, %r297, 5;
	mul.wide.u32 	%rd120, %r298, 4;
	sub.s64 	%rd121, %rd5, %rd120;
	ld.local.u32 	%r299, [%rd121+16];
	shf.l.wrap.b32 	%r388, %r299, %r388, %r295;
$L__BB1_65:
	shr.u32 	%r300, %r387, 30;
	shf.l.wrap.b32 	%r301, %r388, %r387, 2;
	shl.b32 	%r302, %r388, 2;
	shr.u32 	%r303, %r301, 31;
	add.s32 	%r304, %r303, %r300;
	neg.s32 	%r305, %r304;
	mov.b32 	%r306, %f35;
	setp.lt.s32 	%p57, %r306, 0;
	selp.b32 	%r389, %r305, %r304, %p57;
	xor.b32  	%r307, %r301, %r306;
	shr.s32 	%r308, %r301, 31;
	xor.b32  	%r309, %r308, %r301;
	xor.b32  	%r310, %r308, %r302;
	cvt.u64.u32 	%rd122, %r309;
	shl.b64 	%rd123, %rd122, 32;
	cvt.u64.u32 	%rd124, %r310;
	or.b64  	%rd125, %rd123, %rd124;
	cvt.rn.f64.s64 	%fd11, %rd125;
	mul.f64 	%fd12, %fd11, 0d3BF921FB54442D19;
	cvt.rn.f32.f64 	%f161, %fd12;
	neg.f32 	%f162, %f161;
	setp.lt.s32 	%p58, %r307, 0;
	selp.f32 	%f229, %f162, %f161, %p58;
	bra.uni 	$L__BB1_67;
$L__BB1_66:
	mov.f32 	%f163, 0f00000000;
	mul.rn.f32 	%f229, %f35, %f163;
	mov.b32 	%r389, 0;
$L__BB1_67:
	add.s32 	%r312, %r389, 1;
	mul.rn.f32 	%f164, %f229, %f229;
	and.b32  	%r313, %r389, 1;
	setp.eq.b32 	%p60, %r313, 1;
	selp.f32 	%f165, %f229, 0f3F800000, %p60;
	fma.rn.f32 	%f166, %f164, %f165, 0f00000000;
	fma.rn.f32 	%f167, %f164, 0f37CBAC00, 0fBAB607ED;
	selp.f32 	%f168, 0fB94D4153, %f167, %p60;
	selp.f32 	%f169, 0f3C0885E4, 0f3D2AAABB, %p60;
	fma.rn.f32 	%f170, %f168, %f164, %f169;
	selp.f32 	%f171, 0fBE2AAAA8, 0fBEFFFFFF, %p60;
	fma.rn.f32 	%f172, %f170, %f164, %f171;
	fma.rn.f32 	%f173, %f172, %f166, %f165;
	and.b32  	%r314, %r312, 2;
	setp.eq.s32 	%p61, %r314, 0;
	mov.f32 	%f174, 0f00000000;
	sub.f32 	%f175, %f174, %f173;
	selp.f32 	%f52, %f173, %f175, %p61;
	@%p53 bra 	$L__BB1_75;
	setp.eq.f32 	%p62, %f48, 0f7F800000;
	@%p62 bra 	$L__BB1_74;
	mov.b32 	%r102, %f35;
	shl.b32 	%r316, %r102, 8;
	or.b32  	%r103, %r316, -2147483648;
	mov.b64 	%rd159, 0;
	mov.b32 	%r390, 0;
$L__BB1_70:
	.pragma "nounroll";
	mul.wide.u32 	%rd127, %r390, 4;
	add.s64 	%rd129, %rd128, %rd127;
	ld.global.nc.u32 	%r317, [%rd129];
	mad.wide.u32 	%rd130, %r317, %r103, %rd159;
	shr.u64 	%rd159, %rd130, 32;
	add.s64 	%rd131, %rd4, %rd127;
	st.local.u32 	[%rd131], %rd130;
	add.s32 	%r390, %r390, 1;
	setp.ne.s32 	%p63, %r390, 6;
	@%p63 bra 	$L__BB1_70;
	shr.u32 	%r318, %r102, 23;
	st.local.u32 	[%rd4+24], %rd159;
	and.b32  	%r319, %r318, 31;
	and.b32  	%r320, %r318, 224;
	add.s32 	%r321, %r320, -128;
	shr.u32 	%r322, %r321, 5;
	mul.wide.u32 	%rd132, %r322, 4;
	sub.s64 	%rd133, %rd4, %rd132;
	ld.local.u32 	%r391, [%rd133+24];
	ld.local.u32 	%r392, [%rd133+20];
	setp.eq.s32 	%p64, %r319, 0;
	@%p64 bra 	$L__BB1_73;
	shf.l.wrap.b32 	%r391, %r392, %r391, %r319;
	mul.wide.u32 	%rd134, %r322, 4;
	sub.s64 	%rd135, %rd4, %rd134;
	ld.local.u32 	%r328, [%rd135+16];
	shf.l.wrap.b32 	%r392, %r328, %r392, %r319;
$L__BB1_73:
	shr.u32 	%r329, %r391, 30;
	shf.l.wrap.b32 	%r330, %r392, %r391, 2;
	shl.b32 	%r331, %r392, 2;
	shr.u32 	%r332, %r330, 31;
	add.s32 	%r333, %r332, %r329;
	neg.s32 	%r334, %r333;
	setp.lt.s32 	%p65, %r102, 0;
	selp.b32 	%r393, %r334, %r333, %p65;
	xor.b32  	%r335, %r330, %r102;
	shr.s32 	%r336, %r330, 31;
	xor.b32  	%r337, %r336, %r330;
	xor.b32  	%r338, %r336, %r331;
	cvt.u64.u32 	%rd136, %r337;
	shl.b64 	%rd137, %rd136, 32;
	cvt.u64.u32 	%rd138, %r338;
	or.b64  	%rd139, %rd137, %rd138;
	cvt.rn.f64.s64 	%fd13, %rd139;
	mul.f64 	%fd14, %fd13, 0d3BF921FB54442D19;
	cvt.rn.f32.f64 	%f176, %fd14;
	neg.f32 	%f177, %f176;
	setp.lt.s32 	%p66, %r335, 0;
	selp.f32 	%f230, %f177, %f176, %p66;
	bra.uni 	$L__BB1_75;
$L__BB1_74:
	mov.f32 	%f178, 0f00000000;
	mul.rn.f32 	%f230, %f35, %f178;
	mov.b32 	%r393, 0;
$L__BB1_75:
	ld.param.u64 	%rd150, [_Z28ring_conv2d_backward_kernel2PKfS0_S0_S0_PfS1_S1_iiiiiiiiii_param_6];
	ld.param.u64 	%rd148, [_Z28ring_conv2d_backward_kernel2PKfS0_S0_S0_PfS1_S1_iiiiiiiiii_param_4];
	mul.f32 	%f179, %f42, %f42;
	mul.f32 	%f180, %f42, %f179;
	mul.rn.f32 	%f181, %f230, %f230;
	and.b32  	%r341, %r393, 1;
	setp.eq.b32 	%p67, %r341, 1;
	selp.f32 	%f182, 0f3F800000, %f230, %p67;
	fma.rn.f32 	%f183, %f181, %f182, 0f00000000;
	fma.rn.f32 	%f184, %f181, 0f37CBAC00, 0fBAB607ED;
	selp.f32 	%f185, %f184, 0fB94D4153, %p67;
	selp.f32 	%f186, 0f3D2AAABB, 0f3C0885E4, %p67;
	fma.rn.f32 	%f187, %f185, %f181, %f186;
	selp.f32 	%f188, 0fBEFFFFFF, 0fBE2AAAA8, %p67;
	fma.rn.f32 	%f189, %f187, %f181, %f188;
	fma.rn.f32 	%f190, %f189, %f183, %f182;
	and.b32  	%r342, %r393, 2;
	setp.eq.s32 	%p68, %r342, 0;
	mov.f32 	%f191, 0f00000000;
	sub.f32 	%f192, %f191, %f190;
	selp.f32 	%f193, %f190, %f192, %p68;
	mul.f32 	%f194, %f34, %f193;
	fma.rn.f32 	%f195, %f33, %f52, %f194;
	mul.f32 	%f196, %f32, %f195;
	mul.f32 	%f197, %f179, 0fC0400000;
	mul.f32 	%f198, %f197, %f46;
	mul.f32 	%f199, %f198, %f196;
	cvta.to.global.u64 	%rd140, %rd148;
	mul.wide.s32 	%rd141, %r65, 4;
	add.s64 	%rd142, %rd140, %rd141;
	atom.global.add.f32 	%f200, [%rd142], %f199;
	mul.wide.s32 	%rd143, %r223, 4;
	add.s64 	%rd144, %rd17, %rd143;
	neg.f32 	%f201, %f199;
	atom.global.add.f32 	%f202, [%rd144], %f201;
	mul.f32 	%f203, %f180, %f193;
	mul.f32 	%f204, %f33, %f203;
	mul.f32 	%f205, %f180, %f52;
	mul.f32 	%f206, %f34, %f205;
	sub.f32 	%f207, %f206, %f204;
	mul.f32 	%f208, %f32, %f207;
	cvta.to.global.u64 	%rd145, %rd150;
	add.s64 	%rd146, %rd145, %rd143;
	atom.global.add.f32 	%f209, [%rd146], %f208;
$L__BB1_76:
	add.s32 	%r377, %r377, 1;
	setp.ne.s32 	%p69, %r377, %r121;
	@%p69 bra 	$L__BB1_42;
$L__BB1_77:
	add.s32 	%r376, %r376, 1;
	setp.ne.s32 	%p70, %r376, %r121;
	@%p70 bra 	$L__BB1_40;
	ld.param.u32 	%r348, [_Z28ring_conv2d_backward_kernel2PKfS0_S0_S0_PfS1_S1_iiiiiiiiii_param_8];
	add.s32 	%r375, %r375, 1;
	setp.ne.s32 	%p71, %r375, %r348;
	@%p71 bra 	$L__BB1_39;
$L__BB1_79:
	ret;

}


// ===== COMPILED SASS (sm_100) =====

	.target	sm_100

	.elftype	@"ET_EXEC"


//--------------------- .note.nv.tkinfo           --------------------------
	.section	.note.nv.tkinfo,"",@"SHT_NOTE"
	.sectionflags	@"SHF_NOTE_NV_TKINFO"
	.tkinfo
        /*0018*/ 	.word	0x00000002
        /*0030*/ 	.string	""
        /*0030*/ 	.string	"ptxas"
        /*0030*/ 	.string	"Cuda compilation tools, release 13.0, V13.0.88"
        /*0030*/ 	.string	"Build cuda_13.0.r13.0/compiler.36424714_0"
        /*0030*/ 	.string	"-arch sm_100 -m 64 "



//--------------------- .note.nv.cuinfo           --------------------------
	.section	.note.nv.cuinfo,"",@"SHT_NOTE"
	.sectionflags	@"SHF_NOTE_NV_CUINFO"
        /*0018*/ 	.short	0x0002
        /*001a*/ 	.short	0x0064
        /*001c*/ 	.short	0x0082
	.zero		2


//--------------------- .nv.info                  --------------------------
	.section	.nv.info,"",@"SHT_CUDA_INFO"
	.align	4


	//----- nvinfo : EIATTR_REGCOUNT
	.align		4
        /*0000*/ 	.byte	0x04, 0x2f
        /*0002*/ 	.short	(.L_2 - .L_1)
	.align		4
.L_1:
        /*0004*/ 	.word	index@(_Z27ring_conv2d_forward_kernel2PKfS0_S0_Pfiiiiiiiiii)
        /*0008*/ 	.word	0x00000020


	//----- nvinfo : EIATTR_FRAME_SIZE
	.align		4
.L_2:
        /*000c*/ 	.byte	0x04, 0x11
        /*000e*/ 	.short	(.L_4 - .L_3)
	.align		4
.L_3:
        /*0010*/ 	.word	index@($__internal_1_$__cuda_sm3x_div_rn_noftz_f32_slowpath)
        /*0014*/ 	.word	0x00000000


	//----- nvinfo : EIATTR_FRAME_SIZE
	.align		4
.L_4:
        /*0018*/ 	.byte	0x04, 0x11
        /*001a*/ 	.short	(.L_6 - .L_5)
	.align		4
.L_5:
        /*001c*/ 	.word	index@(_Z27ring_conv2d_forward_kernel2PKfS0_S0_Pfiiiiiiiiii)
        /*0020*/ 	.word	0x00000000


	//----- nvinfo : EIATTR_REGCOUNT
	.align		4
.L_6:
        /*0024*/ 	.byte	0x04, 0x2f
        /*0026*/ 	.short	(.L_8 - .L_7)
	.align		4
.L_7:
        /*0028*/ 	.word	index@(_Z28ring_conv2d_backward_kernel2PKfS0_S0_S0_PfS1_S1_iiiiiiiiii)
        /*002c*/ 	.word	0x00000024


	//----- nvinfo : EIATTR_FRAME_SIZE
	.align		4
.L_8:
        /*0030*/ 	.byte	0x04, 0x11
        /*0032*/ 	.short	(.L_10 - .L_9)
	.align		4
.L_9:
        /*0034*/ 	.word	index@($__internal_0_$__cuda_sm3x_div_rn_noftz_f32_slowpath)
        /*0038*/ 	.word	0x00000000


	//----- nvinfo : EIATTR_FRAME_SIZE
	.align		4
.L_10:
        /*003c*/ 	.byte	0x04, 0x11
        /*003e*/ 	.short	(.L_12 - .L_11)
	.align		4
.L_11:
        /*0040*/ 	.word	index@(_Z28ring_conv2d_backward_kernel2PKfS0_S0_S0_PfS1_S1_iiiiiiiiii)
        /*0044*/ 	.word	0x00000000


	//----- nvinfo : EIATTR_MIN_STACK_SIZE
	.align		4
.L_12:
        /*0048*/ 	.byte	0x04, 0x12
        /*004a*/ 	.short	(.L_14 - .L_13)
	.align		4
.L_13:
        /*004c*/ 	.word	index@(_Z28ring_conv2d_backward_kernel2PKfS0_S0_S0_PfS1_S1_iiiiiiiiii)
        /*0050*/ 	.word	0x00000000


	//----- nvinfo : EIATTR_MIN_STACK_SIZE
	.align		4
.L_14:
        /*0054*/ 	.byte	0x04, 0x12
        /*0056*/ 	.short	(.L_16 - .L_15)
	.align		4
.L_15:
        /*0058*/ 	.word	index@(_Z27ring_conv2d_forward_kernel2PKfS0_S0_Pfiiiiiiiiii)
        /*005c*/ 	.word	0x00000000
.L_16:


//--------------------- .nv.compat                --------------------------
	.section	.nv.compat,"",@"SHT_CUDA_COMPAT_INFO"
	.align	4
        /*0000*/ 	.byte	0x02, 0x09, 0x00, 0x00, 0x02, 0x02, 0x01, 0x00, 0x02, 0x05, 0x05, 0x00, 0x03, 0x07, 0x01, 0x01
        /*0010*/ 	.byte	0x02, 0x03, 0x00, 0x00, 0x02, 0x06, 0x01, 0x00, 0x04, 0x0b, 0x08, 0x00, 0x01, 0x00, 0x00, 0x00
        /*0020*/ 	.byte	0x00, 0x00, 0x00, 0x00


//--------------------- .nv.info._Z28ring_conv2d_backward_kernel2PKfS0_S0_S0_PfS1_S1_iiiiiiiiii --------------------------
	.section	.nv.info._Z28ring_conv2d_backward_kernel2PKfS0_S0_S0_PfS1_S1_iiiiiiiiii,"",@"SHT_CUDA_INFO"
	.sectionflags	@""
	.align	4


	//----- nvinfo : EIATTR_CUDA_API_VERSION
	.align		4
        /*0000*/ 	.byte	0x04, 0x37
        /*0002*/ 	.short	(.L_18 - .L_17)
.L_17:
        /*0004*/ 	.word	0x00000082


	//----- nvinfo : EIATTR_KPARAM_INFO
	.align		4
.L_18:
        /*0008*/ 	.byte	0x04, 0x17
        /*000a*/ 	.short	(.L_20 - .L_19)
.L_19:
        /*000c*/ 	.word	0x00000000
        /*0010*/ 	.short	0x0010
        /*0012*/ 	.short	0x005c
        /*0014*/ 	.byte	0x00, 0xf0, 0x11, 0x00


	//----- nvinfo : EIATTR_KPARAM_INFO
	.align		4
.L_20:
        /*0018*/ 	.byte	0x04, 0x17
        /*001a*/ 	.short	(.L_22 - .L_21)
.L_21:
        /*001c*/ 	.word	0x00000000
        /*0020*/ 	.short	0x000f
        /*0022*/ 	.short	0x0058
        /*0024*/ 	.byte	0x00, 0xf0, 0x11, 0x00


	//----- nvinfo : EIATTR_KPARAM_INFO
	.align		4
.L_22:
        /*0028*/ 	.byte	0x04, 0x17
        /*002a*/ 	.short	(.L_24 - .L_23)
.L_23:
        /*002c*/ 	.word	0x00000000
        /*0030*/ 	.short	0x000e
        /*0032*/ 	.short	0x0054
        /*0034*/ 	.byte	0x00, 0xf0, 0x11, 0x00


	//----- nvinfo : EIATTR_KPARAM_INFO
	.align		4
.L_24:
        /*0038*/ 	.byte	0x04, 0x17
        /*003a*/ 	.short	(.L_26 - .L_25)
.L_25:
        /*003c*/ 	.word	0x00000000
        /*0040*/ 	.short	0x000d
        /*0042*/ 	.short	0x0050
        /*0044*/ 	.byte	0x00, 0xf0, 0x11, 0x00


	//----- nvinfo : EIATTR_KPARAM_INFO
	.align		4
.L_26:
        /*0048*/ 	.byte	0x04, 0x17
        /*004a*/ 	.short	(.L_28 - .L_27)
.L_27:
        /*004c*/ 	.word	0x00000000
        /*0050*/ 	.short	0x000c
        /*0052*/ 	.short	0x004c
        /*0054*/ 	.byte	0x00, 0xf0, 0x11, 0x00


	//----- nvinfo : EIATTR_KPARAM_INFO
	.align		4
.L_28:
        /*0058*/ 	.byte	0x04, 0x17
        /*005a*/ 	.short	(.L_30 - .L_29)
.L_29:
        /*005c*/ 	.word	0x00000000
        /*0060*/ 	.short	0x000b
        /*0062*/ 	.short	0x0048
        /*0064*/ 	.byte	0x00, 0xf0, 0x11, 0x00


	//----- nvinfo : EIATTR_KPARAM_INFO
	.align		4
.L_30:
        /*0068*/ 	.byte	0x04, 0x17
        /*006a*/ 	.short	(.L_32 - .L_31)
.L_31:
        /*006c*/ 	.word	0x00000000
        /*0070*/ 	.short	0x000a
        /*0072*/ 	.short	0x0044
        /*0074*/ 	.byte	0x00, 0xf0, 0x11, 0x00


	//----- nvinfo : EIATTR_KPARAM_INFO
	.align		4
.L_32:
        /*0078*/ 	.byte	0x04, 0x17
        /*007a*/ 	.short	(.L_34 - .L_33)
.L_33:
        /*007c*/ 	.word	0x00000000
        /*0080*/ 	.short	0x0009
        /*0082*/ 	.short	0x0040
        /*0084*/ 	.byte	0x00, 0xf0, 0x11, 0x00


	//----- nvinfo : EIATTR_KPARAM_INFO
	.align		4
.L_34:
        /*0088*/ 	.byte	0x04, 0x17
        /*008a*/ 	.short	(.L_36 - .L_35)
.L_35:
        /*008c*/ 	.word	0x00000000
        /*0090*/ 	.short	0x0008
        /*0092*/ 	.short	0x003c
        /*0094*/ 	.byte	0x00, 0xf0, 0x11, 0x00


	//----- nvinfo : EIATTR_KPARAM_INFO
	.align		4
.L_36:
        /*0098*/ 	.byte	0x04, 0x17
        /*009a*/ 	.short	(.L_38 - .L_37)
.L_37:
        /*009c*/ 	.word	0x00000000
        /*00a0*/ 	.short	0x0007
        /*00a2*/ 	.short	0x0038
        /*00a4*/ 	.byte	0x00, 0xf0, 0x11, 0x00


	//----- nvinfo : EIATTR_KPARAM_INFO
	.align		4
.L_38:
        /*00a8*/ 	.byte	0x04, 0x17
        /*00aa*/ 	.short	(.L_40 - .L_39)
.L_39:
        /*00ac*/ 	.word	0x00000000
        /*00b0*/ 	.short	0x0006
        /*00b2*/ 	.short	0x0030
        /*00b4*/ 	.byte	0x00, 0xf5, 0x21, 0x00


	//----- nvinfo : EIATTR_KPARAM_INFO
	.align		4
.L_40:
        /*00b8*/ 	.byte	0x04, 0x17
        /*00ba*/ 	.short	(.L_42 - .L_41)
.L_41:
        /*00bc*/ 	.word	0x00000000
        /*00c0*/ 	.short	0x0005
        /*00c2*/ 	.short	0x0028
        /*00c4*/ 	.byte	0x00, 0xf5, 0x21, 0x00


	//----- nvinfo : EIATTR_KPARAM_INFO
	.align		4
.L_42:
        /*00c8*/ 	.byte	0x04, 0x17
        /*00ca*/ 	.short	(.L_44 - .L_43)
.L_43:
        /*00cc*/ 	.word	0x00000000
        /*00d0*/ 	.short	0x0004
        /*00d2*/ 	.short	0x0020
        /*00d4*/ 	.byte	0x00, 0xf5, 0x21, 0x00


	//----- nvinfo : EIATTR_KPARAM_INFO
	.align		4
.L_44:
        /*00d8*/ 	.byte	0x04, 0x17
        /*00da*/ 	.short	(.L_46 - .L_45)
.L_45:
        /*00dc*/ 	.word	0x00000000
        /*00e0*/ 	.short	0x0003
        /*00e2*/ 	.short	0x0018
        /*00e4*/ 	.byte	0x00, 0xf5, 0x21, 0x00


	//----- nvinfo : EIATTR_KPARAM_INFO
	.align		4
.L_46:
        /*00e8*/ 	.byte	0x04, 0x17
        /*00ea*/ 	.short	(.L_48 - .L_47)
.L_47:
        /*00ec*/ 	.word	0x00000000
        /*00f0*/ 	.short	0x0002
        /*00f2*/ 	.short	0x0010
        /*00f4*/ 	.byte	0x00, 0xf5, 0x21, 0x00


	//----- nvinfo : EIATTR_KPARAM_INFO
	.align		4
.L_48:
        /*00f8*/ 	.byte	0x04, 0x17
        /*00fa*/ 	.short	(.L_50 - .L_49)
.L_49:
        /*00fc*/ 	.word	0x00000000
        /*0100*/ 	.short	0x0001
        /*0102*/ 	.short	0x0008
        /*0104*/ 	.byte	0x00, 0xf5, 0x21, 0x00


	//----- nvinfo : EIATTR_KPARAM_INFO
	.align		4
.L_50:
        /*0108*/ 	.byte	0x04, 0x17
        /*010a*/ 	.short	(.L_52 - .L_51)
.L_51:
        /*010c*/ 	.word	0x00000000
        /*0110*/ 	.short	0x0000
        /*0112*/ 	.short	0x0000
        /*0114*/ 	.byte	0x00, 0xf5, 0x21, 0x00


	//----- nvinfo : EIATTR_SPARSE_MMA_MASK
	.align		4
.L_52:
        /*0118*/ 	.byte	0x03, 0x50
        /*011a*/ 	.short	0x0000


	//----- nvinfo : EIATTR_MAXREG_COUNT
	.align		4
        /*011c*/ 	.byte	0x03, 0x1b
        /*011e*/ 	.short	0x00ff


	//----- nvinfo : EIATTR_MERCURY_ISA_VERSION
	.align		4
        /*0120*/ 	.byte	0x03, 0x5f
        /*0122*/ 	.short	0x0101


	//----- nvinfo : EIATTR_VRC_CTA_INIT_COUNT
	.align		4
        /*0124*/ 	.byte	0x02, 0x4a
	.zero		1
	.zero		1


	//----- nvinfo : EIATTR_EXIT_INSTR_OFFSETS
	.align		4
        /*0128*/ 	.byte	0x04, 0x1c
        /*012a*/ 	.short	(.L_54 - .L_53)


	//   ....[0]....
.L_53:
        /*012c*/ 	.word	0x000000c0


	//   ....[1]....
        /*0130*/ 	.word	0x000021a0


	//   ....[2]....
        /*0134*/ 	.word	0x000021d0


	//   ....[3]....
        /*0138*/ 	.word	0x000043a0


	//----- nvinfo : EIATTR_CRS_STACK_SIZE
	.align		4
.L_54:
        /*013c*/ 	.byte	0x04, 0x1e
        /*013e*/ 	.short	(.L_56 - .L_55)
.L_55:
        /*0140*/ 	.word	0x00000000


	//----- nvinfo : EIATTR_CBANK_PARAM_SIZE
	.align		4
.L_56:
        /*0144*/ 	.byte	0x03, 0x19
        /*0146*/ 	.short	0x0060


	//----- nvinfo : EIATTR_PARAM_CBANK
	.align		4
        /*0148*/ 	.byte	0x04, 0x0a
        /*014a*/ 	.short	(.L_58 - .L_57)
	.align		4
.L_57:
        /*014c*/ 	.word	index@(.nv.constant0._Z28ring_conv2d_backward_kernel2PKfS0_S0_S0_PfS1_S1_iiiiiiiiii)
        /*0150*/ 	.short	0x0380
        /*0152*/ 	.short	0x0060


	//----- nvinfo : EIATTR_SW_WAR
	.align		4
.L_58:
        /*0154*/ 	.byte	0x04, 0x36
        /*0156*/ 	.short	(.L_60 - .L_59)
.L_59:
        /*0158*/ 	.word	0x00000008
.L_60:


//--------------------- .nv.info._Z27ring_conv2d_forward_kernel2PKfS0_S0_Pfiiiiiiiiii --------------------------
	.section	.nv.info._Z27ring_conv2d_forward_kernel2PKfS0_S0_Pfiiiiiiiiii,"",@"SHT_CUDA_INFO"
	.sectionflags	@""
	.align	4


	//----- nvinfo : EIATTR_CUDA_API_VERSION
	.align		4
        /*0000*/ 	.byte	0x04, 0x37
        /*0002*/ 	.short	(.L_62 - .L_61)
.L_61:
        /*0004*/ 	.word	0x00000082


	//----- nvinfo : EIATTR_KPARAM_INFO
	.align		4
.L_62:
        /*0008*/ 	.byte	0x04, 0x17
        /*000a*/ 	.short	(.L_64 - .L_63)
.L_63:
        /*000c*/ 	.word	0x00000000
        /*0010*/ 	.short	0x000d
        /*0012*/ 	.short	0x0044
        /*0014*/ 	.byte	0x00, 0xf0, 0x11, 0x00


	//----- nvinfo : EIATTR_KPARAM_INFO
	.align		4
.L_64:
        /*0018*/ 	.byte	0x04, 0x17
        /*001a*/ 	.short	(.L_66 - .L_65)
.L_65:
        /*001c*/ 	.word	0x00000000
        /*0020*/ 	.short	0x000c
        /*0022*/ 	.short	0x0040
        /*0024*/ 	.byte	0x00, 0xf0, 0x11, 0x00


	//----- nvinfo : EIATTR_KPARAM_INFO
	.align		4
.L_66:
        /*0028*/ 	.byte	0x04, 0x17
        /*002a*/ 	.short	(.L_68 - .L_67)
.L_67:
        /*002c*/ 	.word	0x00000000
        /*0030*/ 	.short	0x000b
        /*0032*/ 	.short	0x003c
        /*0034*/ 	.byte	0x00, 0xf0, 0x11, 0x00


	//----- nvinfo : EIATTR_KPARAM_INFO
	.align		4
.L_68:
        /*0038*/ 	.byte	0x04, 0x17
        /*003a*/ 	.short	(.L_70 - .L_69)
.L_69:
        /*003c*/ 	.word	0x00000000
        /*0040*/ 	.short	0x000a
        /*0042*/ 	.short	0x0038
        /*0044*/ 	.byte	0x00, 0xf0, 0x11, 0x00


	//----- nvinfo : EIATTR_KPARAM_INFO
	.align		4
.L_70:
        /*0048*/ 	.byte	0x04, 0x17
        /*004a*/ 	.short	(.L_72 - .L_71)
.L_71:
        /*004c*/ 	.word	0x00000000
        /*0050*/ 	.short	0x0009
        /*0052*/ 	.short	0x0034
        /*0054*/ 	.byte	0x00, 0xf0, 0x11, 0x00


	//----- nvinfo : EIATTR_KPARAM_INFO
	.align		4
.L_72:
        /*0058*/ 	.byte	0x04, 0x17
        /*005a*/ 	.short	(.L_74 - .L_73)
.L_73:
        /*005c*/ 	.word	0x00000000
        /*0060*/ 	.short	0x0008
        /*0062*/ 	.short	0x0030
        /*0064*/ 	.byte	0x00, 0xf0, 0x11, 0x00


	//----- nvinfo : EIATTR_KPARAM_INFO
	.align		4
.L_74:
        /*0068*/ 	.byte	0x04, 0x17
        /*006a*/ 	.short	(.L_76 - .L_75)
.L_75:
        /*006c*/ 	.word	0x00000000
        /*0070*/ 	.short	0x0007
        /*0072*/ 	.short	0x002c
        /*0074*/ 	.byte	0x00, 0xf0, 0x11, 0x00


	//----- nvinfo : EIATTR_KPARAM_INFO
	.align		4
.L_76:
        /*0078*/ 	.byte	0x04, 0x17
        /*007a*/ 	.short	(.L_78 - .L_77)
.L_77:
        /*007c*/ 	.word	0x00000000
        /*0080*/ 	.short	0x0006
        /*0082*/ 	.short	0x0028
        /*0084*/ 	.byte	0x00, 0xf0, 0x11, 0x00


	//----- nvinfo : EIATTR_KPARAM_INFO
	.align		4
.L_78:
        /*0088*/ 	.byte	0x04, 0x17
        /*008a*/ 	.short	(.L_80 - .L_79)
.L_79:
        /*008c*/ 	.word	0x00000000
        /*0090*/ 	.short	0x0005
        /*0092*/ 	.short	0x0024
        /*0094*/ 	.byte	0x00, 0xf0, 0x11, 0x00


	//----- nvinfo : EIATTR_KPARAM_INFO
	.align		4
.L_80:
        /*0098*/ 	.byte	0x04, 0x17
        /*009a*/ 	.short	(.L_82 - .L_81)
.L_81:
        /*009c*/ 	.word	0x00000000
        /*00a0*/ 	.short	0x0004
        /*00a2*/ 	.short	0x0020
        /*00a4*/ 	.byte	0x00, 0xf0, 0x11, 0x00


	//----- nvinfo : EIATTR_KPARAM_INFO
	.align		4
.L_82:
        /*00a8*/ 	.byte	0x04, 0x17
        /*00aa*/ 	.short	(.L_84 - .L_83)
.L_83:
        /*00ac*/ 	.word	0x00000000
        /*00b0*/ 	.short	0x0003
        /*00b2*/ 	.short	0x0018
        /*00b4*/ 	.byte	0x00, 0xf5, 0x21, 0x00


	//----- nvinfo : EIATTR_KPARAM_INFO
	.align		4
.L_84:
        /*00b8*/ 	.byte	0x04, 0x17
        /*00ba*/ 	.short	(.L_86 - .L_85)
.L_85:
        /*00bc*/ 	.word	0x00000000
        /*00c0*/ 	.short	0x0002
        /*00c2*/ 	.short	0x0010
        /*00c4*/ 	.byte	0x00, 0xf5, 0x21, 0x00


	//----- nvinfo : EIATTR_KPARAM_INFO
	.align		4
.L_86:
        /*00c8*/ 	.byte	0x04, 0x17
        /*00ca*/ 	.short	(.L_88 - .L_87)
.L_87:
        /*00cc*/ 	.word	0x00000000
        /*00d0*/ 	.short	0x0001
        /*00d2*/ 	.short	0x0008
        /*00d4*/ 	.byte	0x00, 0xf5, 0x21, 0x00


	//----- nvinfo : EIATTR_KPARAM_INFO
	.align		4
.L_88:
        /*00d8*/ 	.byte	0x04, 0x17
        /*00da*/ 	.short	(.L_90 - .L_89)
.L_89:
        /*00dc*/ 	.word	0x00000000
        /*00e0*/ 	.short	0x0000
        /*00e2*/ 	.short	0x0000
        /*00e4*/ 	.byte	0x00, 0xf5, 0x21, 0x00


	//----- nvinfo : EIATTR_SPARSE_MMA_MASK
	.align		4
.L_90:
        /*00e8*/ 	.byte	0x03, 0x50
        /*00ea*/ 	.short	0x0000


	//----- nvinfo : EIATTR_MAXREG_COUNT
	.align		4
        /*00ec*/ 	.byte	0x03, 0x1b
        /*00ee*/ 	.short	0x00ff


	//----- nvinfo : EIATTR_MERCURY_ISA_VERSION
	.align		4
        /*00f0*/ 	.byte	0x03, 0x5f
        /*00f2*/ 	.short	0x0101


	//----- nvinfo : EIATTR_VRC_CTA_INIT_COUNT
	.align		4
        /*00f4*/ 	.byte	0x02, 0x4a
	.zero		1
	.zero		1


	//----- nvinfo : EIATTR_EXIT_INSTR_OFFSETS
	.align		4
        /*00f8*/ 	.byte	0x04, 0x1c
        /*00fa*/ 	.short	(.L_92 - .L_91)


	//   ....[0]....
.L_91:
        /*00fc*/ 	.word	0x000000c0


	//   ....[1]....
        /*0100*/ 	.word	0x000022a0


	//----- nvinfo : EIATTR_CRS_STACK_SIZE
	.align		4
.L_92:
        /*0104*/ 	.byte	0x04, 0x1e
        /*0106*/ 	.short	(.L_94 - .L_93)
.L_93:
        /*0108*/ 	.word	0x00000000


	//----- nvinfo : EIATTR_CBANK_PARAM_SIZE
	.align		4
.L_94:
        /*010c*/ 	.byte	0x03, 0x19
        /*010e*/ 	.short	0x0048


	//----- nvinfo : EIATTR_PARAM_CBANK
	.align		4
        /*0110*/ 	.byte	0x04, 0x0a
        /*0112*/ 	.short	(.L_96 - .L_95)
	.align		4
.L_95:
        /*0114*/ 	.word	index@(.nv.constant0._Z27ring_conv2d_forward_kernel2PKfS0_S0_Pfiiiiiiiiii)
        /*0118*/ 	.short	0x0380
        /*011a*/ 	.short	0x0048


	//----- nvinfo : EIATTR_SW_WAR
	.align		4
.L_96:
        /*011c*/ 	.byte	0x04, 0x36
        /*011e*/ 	.short	(.L_98 - .L_97)
.L_97:
        /*0120*/ 	.word	0x00000008
.L_98:


//--------------------- .nv.callgraph             --------------------------
	.section	.nv.callgraph,"",@"SHT_CUDA_CALLGRAPH"
	.align	4
	.sectionentsize	8
	.align		4
        /*0000*/ 	.word	0x00000000
	.align		4
        /*0004*/ 	.word	0xffffffff
	.align		4
        /*0008*/ 	.word	0x00000000
	.align		4
        /*000c*/ 	.word	0xfffffffe
	.align		4
        /*0010*/ 	.word	0x00000000
	.align		4
        /*0014*/ 	.word	0xfffffffd
	.align		4
        /*0018*/ 	.word	0x00000000
	.align		4
        /*001c*/ 	.word	0xfffffffc


//--------------------- .nv.constant4             --------------------------
	.section	.nv.constant4,"a",@progbits
	.align	8
	.align		8
.nv.constant4:
        /*0000*/ 	.dword	__cudart_i2opi_f


//--------------------- .text._Z28ring_conv2d_backward_kernel2PKfS0_S0_S0_PfS1_S1_iiiiiiiiii --------------------------
	.section	.text._Z28ring_conv2d_backward_kernel2PKfS0_S0_S0_PfS1_S1_iiiiiiiiii,"ax",@progbits
	.align	128
        .global         _Z28ring_conv2d_backward_kernel2PKfS0_S0_S0_PfS1_S1_iiiiiiiiii
        .type           _Z28ring_conv2d_backward_kernel2PKfS0_S0_S0_PfS1_S1_iiiiiiiiii,@function
        .size           _Z28ring_conv2d_backward_kernel2PKfS0_S0_S0_PfS1_S1_iiiiiiiiii,(.L_x_109 - _Z28ring_conv2d_backward_kernel2PKfS0_S0_S0_PfS1_S1_iiiiiiiiii)
        .other          _Z28ring_conv2d_backward_kernel2PKfS0_S0_S0_PfS1_S1_iiiiiiiiii,@"STO_CUDA_ENTRY STV_DEFAULT"
_Z28ring_conv2d_backward_kernel2PKfS0_S0_S0_PfS1_S1_iiiiiiiiii:
.text._Z28ring_conv2d_backward_kernel2PKfS0_S0_S0_PfS1_S1_iiiiiiiiii:
[----:B------:R-:W-:Y:S01]  /*0000*/  LDC R1, c[0x0][0x37c] ;  /* 0x0000df00ff017b82 */ /* 0x000fe20000000800 */
[----:B------:R-:W0:Y:S07]  /*0010*/  S2R R7, SR_TID.X ;  /* 0x0000000000077919 */ /* 0x000e2e0000002100 */
[----:B------:R-:W1:Y:S01]  /*0020*/  LDC R4, c[0x0][0x3c8] ;  /* 0x0000f200ff047b82 */ /* 0x000e620000000800 */
[----:B------:R-:W1:Y:S07]  /*0030*/  LDCU UR5, c[0x0][0x3b8] ;  /* 0x00007700ff0577ac */ /* 0x000e6e0008000800 */
[----:B------:R-:W2:Y:S08]  /*0040*/  LDC.64 R2, c[0x0][0x3d8] ;  /* 0x0000f600ff027b82 */ /* 0x000eb00000000a00 */
[----:B------:R-:W0:Y:S08]  /*0050*/  S2UR UR4, SR_CTAID.X ;  /* 0x00000000000479c3 */ /* 0x000e300000002500 */
[----:B------:R-:W0:Y:S01]  /*0060*/  LDC R12, c[0x0][0x360] ;  /* 0x0000d800ff0c7b82 */ /* 0x000e220000000800 */
[----:B-1----:R-:W-:-:S04]  /*0070*/  IMAD R5, R4, UR5, RZ ;  /* 0x0000000504057c24 */ /* 0x002fc8000f8e02ff */
[----:B--2---:R-:W-:-:S04]  /*0080*/  IMAD R0, R5, R2, RZ ;  /* 0x0000000205007224 */ /* 0x004fc800078e02ff */
[----:B------:R-:W-:Y:S02]  /*0090*/  IMAD R5, R0, R3, RZ ;  /* 0x0000000300057224 */ /* 0x000fe400078e02ff */
[----:B0-----:R-:W-:-:S05]  /*00a0*/  IMAD R12, R12, UR4, R7 ;  /* 0x000000040c0c7c24 */ /* 0x001fca000f8e0207 */
[----:B------:R-:W-:-:S13]  /*00b0*/  ISETP.GE.AND P0, PT, R12, R5, PT ;  /* 0x000000050c00720c */ /* 0x000fda0003f06270 */
[----:B------:R-:W-:Y:S05]  /*00c0*/  @P0 EXIT ;  /* 0x000000000000094d */ /* 0x000fea0003800000 */
[----:B------:R-:W-:Y:S01]  /*00d0*/  IABS R9, R3 ;  /* 0x0000000300097213 */ /* 0x000fe20000000000 */
[----:B------:R-:W0:Y:S01]  /*00e0*/  LDCU UR4, c[0x0][0x3bc] ;  /* 0x00007780ff0477ac */ /* 0x000e220008000800 */
[----:B------:R-:W-:Y:S01]  /*00f0*/  IABS R11, R2 ;  /* 0x00000002000b7213 */ /* 0x000fe20000000000 */
[----:B------:R-:W-:Y:S01]  /*0100*/  IMAD.MOV.U32 R14, RZ, RZ, RZ ;  /* 0x000000ffff0e7224 */ /* 0x000fe200078e00ff */
[----:B------:R-:W1:Y:S01]  /*0110*/  I2F.RP R0, R9 ;  /* 0x0000000900007306 */ /* 0x000e620000209400 */
[----:B------:R-:W-:Y:S01]  /*0120*/  IABS R10, R12 ;  /* 0x0000000c000a7213 */ /* 0x000fe20000000000 */
[----:B------:R-:W2:Y:S01]  /*0130*/  LDCU.64 UR8, c[0x0][0x358] ;  /* 0x00006b00ff0877ac */ /* 0x000ea20008000a00 */
[----:B------:R-:W-:-:S05]  /*0140*/  IABS R13, R4 ;  /* 0x00000004000d7213 */ /* 0x000fca0000000000 */
[----:B-1----:R-:W1:Y:S01]  /*0150*/  MUFU.RCP R0, R0 ;  /* 0x0000000000007308 */ /* 0x002e620000001000 */
[----:B0-----:R-:W-:Y:S02]  /*0160*/  IMAD.U32 R17, RZ, RZ, UR4 ;  /* 0x00000004ff117e24 */ /* 0x001fe4000f8e00ff */
[----:B-1----:R-:W-:-:S05]  /*0170*/  VIADD R6, R0, 0xffffffe ;  /* 0x0ffffffe00067836 */ /* 0x002fca0000000000 */
[----:B------:R0:W1:Y:S02]  /*0180*/  F2I.FTZ.U32.TRUNC.NTZ R7, R6 ;  /* 0x0000000600077305 */ /* 0x000064000021f000 */
[----:B0-----:R-:W-:Y:S02]  /*0190*/  IMAD.MOV.U32 R6, RZ, RZ, RZ ;  /* 0x000000ffff067224 */ /* 0x001fe400078e00ff */
[----:B-1----:R-:W-:-:S04]  /*01a0*/  IMAD.MOV R8, RZ, RZ, -R7 ;  /* 0x000000ffff087224 */ /* 0x002fc800078e0a07 */
[----:B------:R-:W-:Y:S02]  /*01b0*/  IMAD R5, R8, R9, RZ ;  /* 0x0000000908057224 */ /* 0x000fe400078e02ff */
[----:B------:R-:W0:Y:S02]  /*01c0*/  I2F.RP R8, R11 ;  /* 0x0000000b00087306 */ /* 0x000e240000209400 */
[----:B------:R-:W-:-:S06]  /*01d0*/  IMAD.HI.U32 R7, R7, R5, R6 ;  /* 0x0000000507077227 */ /* 0x000fcc00078e0006 */
[----:B------:R-:W-:-:S04]  /*01e0*/  IMAD.HI.U32 R5, R7, R10, RZ ;  /* 0x0000000a07057227 */ /* 0x000fc800078e00ff */
[----:B------:R-:W-:Y:S01]  /*01f0*/  IMAD.MOV R0, RZ, RZ, -R5 ;  /* 0x000000ffff007224 */ /* 0x000fe200078e0a05 */
[----:B0-----:R-:W0:Y:S03]  /*0200*/  MUFU.RCP R8, R8 ;  /* 0x0000000800087308 */ /* 0x001e260000001000 */
[----:B------:R-:W-:-:S05]  /*0210*/  IMAD R0, R9, R0, R10 ;  /* 0x0000000009007224 */ /* 0x000fca00078e020a */
[----:B------:R-:W-:Y:S02]  /*0220*/  ISETP.GT.U32.AND P1, PT, R9, R0, PT ;  /* 0x000000000900720c */ /* 0x000fe40003f24070 */
[----:B0-----:R-:W-:-:S11]  /*0230*/  IADD3 R6, PT, PT, R8, 0xffffffe, RZ ;  /* 0x0ffffffe08067810 */ /* 0x001fd60007ffe0ff */
[----:B------:R-:W-:Y:S01]  /*0240*/  @!P1 IMAD.IADD R0, R0, 0x1, -R9 ;  /* 0x0000000100009824 */ /* 0x000fe200078e0a09 */
[----:B------:R-:W0:Y:S01]  /*0250*/  I2F.RP R8, R13 ;  /* 0x0000000d00087306 */ /* 0x000e220000209400 */
[----:B------:R-:W-:Y:S01]  /*0260*/  @!P1 VIADD R5, R5, 0x1 ;  /* 0x0000000105059836 */ /* 0x000fe20000000000 */
[----:B------:R-:W-:Y:S02]  /*0270*/  ISETP.NE.AND P1, PT, R3, RZ, PT ;  /* 0x000000ff0300720c */ /* 0x000fe40003f25270 */
[----:B------:R-:W-:Y:S02]  /*0280*/  ISETP.GE.U32.AND P0, PT, R0, R9, PT ;  /* 0x000000090000720c */ /* 0x000fe40003f06070 */
[----:B------:R-:W-:Y:S02]  /*0290*/  LOP3.LUT R0, R12, R3, RZ, 0x3c, !PT ;  /* 0x000000030c007212 */ /* 0x000fe400078e3cff */
[----:B------:R1:W3:Y:S02]  /*02a0*/  F2I.FTZ.U32.TRUNC.NTZ R7, R6 ;  /* 0x0000000600077305 */ /* 0x0002e4000021f000 */
[----:B------:R-:W-:-:S06]  /*02b0*/  ISETP.GE.AND P2, PT, R0, RZ, PT ;  /* 0x000000ff0000720c */ /* 0x000fcc0003f46270 */
[----:B0-----:R-:W0:Y:S01]  /*02c0*/  MUFU.RCP R8, R8 ;  /* 0x0000000800087308 */ /* 0x001e220000001000 */
[----:B------:R-:W-:Y:S02]  /*02d0*/  @P0 VIADD R5, R5, 0x1 ;  /* 0x0000000105050836 */ /* 0x000fe40000000000 */
[----:B-1----:R-:W-:Y:S02]  /*02e0*/  IMAD.MOV.U32 R6, RZ, RZ, RZ ;  /* 0x000000ffff067224 */ /* 0x002fe400078e00ff */
[----:B---3--:R-:W-:Y:S02]  /*02f0*/  IMAD.MOV R0, RZ, RZ, -R7 ;  /* 0x000000ffff007224 */ /* 0x008fe400078e0a07 */
[----:B------:R-:W-:Y:S01]  /*0300*/  @!P2 IMAD.MOV R5, RZ, RZ, -R5 ;  /* 0x000000ffff05a224 */ /* 0x000fe200078e0a05 */
[----:B------:R-:W-:Y:S01]  /*0310*/  @!P1 LOP3.LUT R5, RZ, R3, RZ, 0x33, !PT ;  /* 0x00000003ff059212 */ /* 0x000fe200078e33ff */
[----:B------:R-:W-:-:S03]  /*0320*/  IMAD R9, R0, R11, RZ ;  /* 0x0000000b00097224 */ /* 0x000fc600078e02ff */
[----:B------:R-:W-:Y:S01]  /*0330*/  IABS R0, R5 ;  /* 0x0000000500007213 */ /* 0x000fe20000000000 */
[----:B------:R-:W-:-:S06]  /*0340*/  IMAD.HI.U32 R6, R7, R9, R6 ;  /* 0x0000000907067227 */ /* 0x000fcc00078e0006 */
[----:B------:R-:W-:-:S05]  /*0350*/  IMAD.HI.U32 R6, R6, R0, RZ ;  /* 0x0000000006067227 */ /* 0x000fca00078e00ff */
[----:B------:R-:W-:-:S05]  /*0360*/  IADD3 R7, PT, PT, -R6, RZ, RZ ;  /* 0x000000ff06077210 */ /* 0x000fca0007ffe1ff */
[C---:B------:R-:W-:Y:S02]  /*0370*/  IMAD R0, R11.reuse, R7, R0 ;  /* 0x000000070b007224 */ /* 0x040fe400078e0200 */
[----:B0-----:R-:W-:Y:S02]  /*0380*/  VIADD R7, R8, 0xffffffe ;  /* 0x0ffffffe08077836 */ /* 0x001fe40000000000 */
[----:B------:R-:W0:Y:S01]  /*0390*/  LDC R8, c[0x0][0x3cc] ;  /* 0x0000f300ff087b82 */ /* 0x000e220000000800 */
[----:B------:R-:W-:-:S03]  /*03a0*/  ISETP.GT.U32.AND P1, PT, R11, R0, PT ;  /* 0x000000000b00720c */ /* 0x000fc60003f24070 */
[----:B------:R-:W1:Y:S10]  /*03b0*/  F2I.FTZ.U32.TRUNC.NTZ R7, R7 ;  /* 0x0000000700077305 */ /* 0x000e74000021f000 */
[----:B------:R-:W-:-:S02]  /*03c0*/  @!P1 IMAD.IADD R0, R0, 0x1, -R11 ;  /* 0x0000000100009824 */ /* 0x000fc400078e0a0b */
[----:B------:R-:W-:Y:S01]  /*03d0*/  @!P1 VIADD R6, R6, 0x1 ;  /* 0x0000000106069836 */ /* 0x000fe20000000000 */
[----:B------:R-:W-:Y:S02]  /*03e0*/  ISETP.NE.AND P1, PT, R2, RZ, PT ;  /* 0x000000ff0200720c */ /* 0x000fe40003f25270 */
[----:B------:R-:W-:Y:S02]  /*03f0*/  ISETP.GE.U32.AND P0, PT, R0, R11, PT ;  /* 0x0000000b0000720c */ /* 0x000fe40003f06070 */
[----:B------:R-:W-:Y:S01]  /*0400*/  LOP3.LUT R0, R5, R2, RZ, 0x3c, !PT ;  /* 0x0000000205007212 */ /* 0x000fe200078e3cff */
[----:B------:R-:W3:Y:S03]  /*0410*/  LDC.64 R10, c[0x0][0x3d0] ;  /* 0x0000f400ff0a7b82 */ /* 0x000ee60000000a00 */
[----:B------:R-:W-:Y:S02]  /*0420*/  ISETP.GE.AND P2, PT, R0, RZ, PT ;  /* 0x000000ff0000720c */ /* 0x000fe40003f46270 */
[----:B-1----:R-:W-:-:S05]  /*0430*/  IADD3 R0, PT, PT, RZ, -R7, RZ ;  /* 0x80000007ff007210 */ /* 0x002fca0007ffe0ff */
[----:B------:R-:W-:Y:S02]  /*0440*/  @P0 VIADD R6, R6, 0x1 ;  /* 0x0000000106060836 */ /* 0x000fe40000000000 */
[----:B------:R-:W-:Y:S02]  /*0450*/  IMAD R9, R0, R13, RZ ;  /* 0x0000000d00097224 */ /* 0x000fe400078e02ff */
[----:B------:R-:W-:Y:S02]  /*0460*/  IMAD.MOV.U32 R15, RZ, RZ, R6 ;  /* 0x000000ffff0f7224 */ /* 0x000fe400078e0006 */
[----:B------:R-:W-:Y:S02]  /*0470*/  IMAD.MOV.U32 R6, RZ, RZ, RZ ;  /* 0x000000ffff067224 */ /* 0x000fe400078e00ff */
[----:B------:R-:W-:Y:S01]  /*0480*/  @!P2 IMAD.MOV R15, RZ, RZ, -R15 ;  /* 0x000000ffff0fa224 */ /* 0x000fe200078e0a0f */
[----:B------:R-:W-:Y:S01]  /*0490*/  @!P1 LOP3.LUT R15, RZ, R2, RZ, 0x33, !PT ;  /* 0x00000002ff0f9212 */ /* 0x000fe200078e33ff */
[----:B------:R-:W-:-:S03]  /*04a0*/  IMAD.HI.U32 R6, R7, R9, R6 ;  /* 0x0000000907067227 */ /* 0x000fc600078e0006 */
[----:B------:R-:W-:-:S05]  /*04b0*/  IABS R0, R15 ;  /* 0x0000000f00007213 */ /* 0x000fca0000000000 */
[----:B------:R-:W-:-:S04]  /*04c0*/  IMAD.MOV.U32 R7, RZ, RZ, R0 ;  /* 0x000000ffff077224 */ /* 0x000fc800078e0000 */
[----:B------:R-:W-:-:S04]  /*04d0*/  IMAD.HI.U32 R0, R6, R7, RZ ;  /* 0x0000000706007227 */ /* 0x000fc800078e00ff */
[----:B------:R-:W-:-:S04]  /*04e0*/  IMAD.MOV R6, RZ, RZ, -R0 ;  /* 0x000000ffff067224 */ /* 0x000fc800078e0a00 */
[----:B------:R-:W-:Y:S02]  /*04f0*/  IMAD R6, R13, R6, R7 ;  /* 0x000000060d067224 */ /* 0x000fe400078e0207 */
[----:B------:R-:W-:-:S03]  /*0500*/  IMAD.MOV R7, RZ, RZ, -R15 ;  /* 0x000000ffff077224 */ /* 0x000fc600078e0a0f */
[----:B------:R-:W-:Y:S01]  /*0510*/  ISETP.GT.U32.AND P1, PT, R13, R6, PT ;  /* 0x000000060d00720c */ /* 0x000fe20003f24070 */
[----:B------:R-:W-:-:S12]  /*0520*/  IMAD R7, R2, R7, R5 ;  /* 0x0000000702077224 */ /* 0x000fd800078e0205 */
[----:B------:R-:W-:Y:S01]  /*0530*/  @!P1 IMAD.IADD R6, R6, 0x1, -R13 ;  /* 0x0000000106069824 */ /* 0x000fe200078e0a0d */
[----:B------:R-:W-:Y:S02]  /*0540*/  @!P1 IADD3 R0, PT, PT, R0, 0x1, RZ ;  /* 0x0000000100009810 */ /* 0x000fe40007ffe0ff */
[----:B------:R-:W-:Y:S02]  /*0550*/  ISETP.NE.AND P1, PT, R4, RZ, PT ;  /* 0x000000ff0400720c */ /* 0x000fe40003f25270 */
[----:B------:R-:W-:Y:S01]  /*0560*/  ISETP.GE.U32.AND P0, PT, R6, R13, PT ;  /* 0x0000000d0600720c */ /* 0x000fe20003f06070 */
[----:B------:R-:W-:Y:S01]  /*0570*/  IMAD.MOV.U32 R13, RZ, RZ, RZ ;  /* 0x000000ffff0d7224 */ /* 0x000fe200078e00ff */
[----:B------:R-:W-:-:S04]  /*0580*/  LOP3.LUT R6, R15, R4, RZ, 0x3c, !PT ;  /* 0x000000040f067212 */ /* 0x000fc800078e3cff */
[----:B------:R-:W-:Y:S01]  /*0590*/  ISETP.GE.AND P2, PT, R6, RZ, PT ;  /* 0x000000ff0600720c */ /* 0x000fe20003f46270 */
[----:B------:R-:W-:-:S04]  /*05a0*/  IMAD.MOV R6, RZ, RZ, -R5 ;  /* 0x000000ffff067224 */ /* 0x000fc800078e0a05 */
[----:B------:R-:W-:Y:S02]  /*05b0*/  IMAD R6, R3, R6, R12 ;  /* 0x0000000603067224 */ /* 0x000fe400078e020c */
[----:B------:R-:W-:Y:S01]  /*05c0*/  @P0 VIADD R0, R0, 0x1 ;  /* 0x0000000100000836 */ /* 0x000fe20000000000 */
[----:B------:R-:W-:Y:S01]  /*05d0*/  ISETP.GE.AND P0, PT, R17, 0x1, PT ;  /* 0x000000011100780c */ /* 0x000fe20003f06270 */
[----:B---3--:R-:W-:-:S03]  /*05e0*/  IMAD R2, R6, R10, -R11 ;  /* 0x0000000a06027224 */ /* 0x008fc600078e0a0b */
[----:B0-----:R-:W-:Y:S01]  /*05f0*/  ISETP.LT.OR P0, PT, R8, 0x1, !P0 ;  /* 0x000000010800780c */ /* 0x001fe20004701670 */
[----:B------:R-:W-:Y:S01]  /*0600*/  @!P2 IMAD.MOV R0, RZ, RZ, -R0 ;  /* 0x000000ffff00a224 */ /* 0x000fe200078e0a00 */
[----:B------:R-:W-:-:S04]  /*0610*/  @!P1 LOP3.LUT R0, RZ, R4, RZ, 0x33, !PT ;  /* 0x00000004ff009212 */ /* 0x000fc800078e33ff */
[----:B------:R-:W-:-:S05]  /*0620*/  IADD3 R9, PT, PT, -R0, RZ, RZ ;  /* 0x000000ff00097210 */ /* 0x000fca0007ffe1ff */
[----:B------:R-:W-:Y:S02]  /*0630*/  IMAD R3, R4, R9, R15 ;  /* 0x0000000904037224 */ /* 0x000fe400078e020f */
[----:B------:R-:W-:Y:S01]  /*0640*/  IMAD R4, R7, R10, -R11 ;  /* 0x0000000a07047224 */ /* 0x000fe200078e0a0b */
[----:B--2---:R-:W-:Y:S06]  /*0650*/  @P0 BRA `(.L_x_0) ;  /* 0x0000001800480947 */ /* 0x004fec0003800000 */
[----:B------:R-:W-:Y:S01]  /*0660*/  IMAD.MOV.U32 R13, RZ, RZ, RZ ;  /* 0x000000ffff0d7224 */ /* 0x000fe200078e00ff */
[----:B------:R-:W-:Y:S01]  /*0670*/  UMOV UR4, URZ ;  /* 0x000000ff00047c82 */ /* 0x000fe20008000000 */
[----:B------:R-:W-:-:S07]  /*0680*/  IMAD.MOV.U32 R14, RZ, RZ, RZ ;  /* 0x000000ffff0e7224 */ /* 0x000fce00078e00ff */
.L_x_25:
[----:B------:R-:W-:-:S05]  /*0690*/  UMOV UR5, URZ ;  /* 0x000000ff00057c82 */ /* 0x000fca0008000000 */
.L_x_24:
[----:B------:R-:W0:Y:S01]  /*06a0*/  LDCU UR7, c[0x0][0x3c0] ;  /* 0x00007800ff0777ac */ /* 0x000e220008000800 */
[----:B------:R-:W-:Y:S01]  /*06b0*/  VIADD R18, R4, UR5 ;  /* 0x0000000504127c36 */ /* 0x000fe20008000000 */
[----:B------:R-:W-:Y:S04]  /*06c0*/  BSSY.RECONVERGENT B1, `(.L_x_1) ;  /* 0x0000183000017945 */ /* 0x000fe80003800200 */
[----:B0-----:R-:W-:-:S13]  /*06d0*/  ISETP.GE.U32.AND P0, PT, R18, UR7, PT ;  /* 0x0000000712007c0c */ /* 0x001fda000bf06070 */
[----:B------:R-:W-:Y:S05]  /*06e0*/  @P0 BRA `(.L_x_2) ;  /* 0x0000001800000947 */ /* 0x000fea0003800000 */
[----:B------:R-:W0:Y:S01]  /*06f0*/  LDC R15, c[0x0][0x3bc] ;  /* 0x0000ef00ff0f7b82 */ /* 0x000e220000000800 */
[----:B------:R-:W-:-:S07]  /*0700*/  HFMA2 R11, -RZ, RZ, 0, 0 ;  /* 0x00000000ff0b7431 */ /* 0x000fce00000001ff */
[----:B------:R-:W1:Y:S01]  /*0710*/  LDC.64 R16, c[0x0][0x3c8] ;  /* 0x0000f200ff107b82 */ /* 0x000e620000000a00 */
[----:B0-----:R-:W-:-:S04]  /*0720*/  IMAD R15, R0, R15, UR4 ;  /* 0x00000004000f7e24 */ /* 0x001fc8000f8e020f */
[----:B------:R-:W-:Y:S02]  /*0730*/  IMAD R15, R15, UR7, R18 ;  /* 0x000000070f0f7c24 */ /* 0x000fe4000f8e0212 */
[----:B-1----:R-:W-:-:S04]  /*0740*/  IMAD R16, R16, UR4, R3 ;  /* 0x0000000410107c24 */ /* 0x002fc8000f8e0203 */
[----:B------:R-:W-:-:S07]  /*0750*/  IMAD R16, R16, R17, UR5 ;  /* 0x0000000510107e24 */ /* 0x000fce000f8e0211 */
.L_x_23:
[----:B------:R-:W0:Y:S01]  /*0760*/  LDC R22, c[0x0][0x3c4] ;  /* 0x0000f100ff167b82 */ /* 0x000e220000000800 */
[----:B------:R-:W-:Y:S01]  /*0770*/  IMAD.IADD R17, R2, 0x1, R11 ;  /* 0x0000000102117824 */ /* 0x000fe200078e020b */
[----:B------:R-:W-:Y:S04]  /*0780*/  BSSY.RECONVERGENT B0, `(.L_x_3) ;  /* 0x0000172000007945 */ /* 0x000fe80003800200 */
[----:B0-----:R-:W-:-:S13]  /*0790*/  ISETP.GE.U32.AND P0, PT, R17, R22, PT ;  /* 0x000000161100720c */ /* 0x001fda0003f06070 */
[----:B------:R-:W-:Y:S05]  /*07a0*/  @P0 BRA `(.L_x_4) ;  /* 0x0000001400bc0947 */ /* 0x000fea0003800000 */
[----:B------:R-:W0:Y:S01]  /*07b0*/  LDC.64 R20, c[0x0][0x380] ;  /* 0x0000e000ff147b82 */ /* 0x000e220000000a00 */
[----:B------:R-:W1:Y:S01]  /*07c0*/  LDCU UR6, c[0x0][0x3cc] ;  /* 0x00007980ff0677ac */ /* 0x000e620008000800 */
[----:B------:R-:W-:-:S06]  /*07d0*/  IMAD R17, R15, R22, R17 ;  /* 0x000000160f117224 */ /* 0x000fcc00078e0211 */
[----:B------:R-:W2:Y:S08]  /*07e0*/  LDC.64 R18, c[0x0][0x388] ;  /* 0x0000e200ff127b82 */ /* 0x000eb00000000a00 */
[----:B------:R-:W3:Y:S01]  /*07f0*/  LDC.64 R22, c[0x0][0x390] ;  /* 0x0000e400ff167b82 */ /* 0x000ee20000000a00 */
[----:B-1----:R-:W-:Y:S02]  /*0800*/  IMAD R25, R16, UR6, R11 ;  /* 0x0000000610197c24 */ /* 0x002fe4000f8e020b */
[----:B0-----:R-:W-:-:S06]  /*0810*/  IMAD.WIDE R20, R17, 0x4, R20 ;  /* 0x0000000411147825 */ /* 0x001fcc00078e0214 */
[----:B------:R-:W4:Y:S01]  /*0820*/  LDG.E.CONSTANT R20, desc[UR8][R20.64] ;  /* 0x0000000814147981 */ /* 0x000f22000c1e9900 */
[----:B--2---:R-:W-:-:S06]  /*0830*/  IMAD.WIDE R18, R25, 0x4, R18 ;  /* 0x0000000419127825 */ /* 0x004fcc00078e0212 */
[----:B------:R-:W4:Y:S01]  /*0840*/  LDG.E.CONSTANT R19, desc[UR8][R18.64] ;  /* 0x0000000812137981 */ /* 0x000f22000c1e9900 */
[----:B---3--:R-:W-:-:S05]  /*0850*/  IMAD.WIDE R22, R25, 0x4, R22 ;  /* 0x0000000419167825 */ /* 0x008fca00078e0216 */
[----:B------:R0:W5:Y:S01]  /*0860*/  LDG.E.CONSTANT R17, desc[UR8][R22.64] ;  /* 0x0000000816117981 */ /* 0x000162000c1e9900 */
[----:B------:R-:W-:Y:S01]  /*0870*/  BSSY.RECONVERGENT B2, `(.L_x_5) ;  /* 0x0000067000027945 */ /* 0x000fe20003800200 */
[----:B----4-:R-:W-:-:S04]  /*0880*/  FADD R24, R20, -R19 ;  /* 0x8000001314187221 */ /* 0x010fc80000000000 */
[----:B------:R-:W-:-:S06]  /*0890*/  FMUL R25, R24, 0.63661974668502807617 ;  /* 0x3f22f98318197820 */ /* 0x000fcc0000400000 */
[----:B------:R-:W1:Y:S01]  /*08a0*/  F2I.NTZ R25, R25 ;  /* 0x0000001900197305 */ /* 0x000e620000203100 */
[----:B------:R-:W-:Y:S02]  /*08b0*/  FSETP.GE.AND P0, PT, |R24|, 105615, PT ;  /* 0x47ce47801800780b */ /* 0x000fe40003f06200 */
[----:B-1----:R-:W-:-:S05]  /*08c0*/  I2FP.F32.S32 R27, R25 ;  /* 0x00000019001b7245 */ /* 0x002fca0000201400 */
[----:B------:R-:W-:-:S04]  /*08d0*/  FFMA R26, R27, -1.5707962512969970703, R24 ;  /* 0xbfc90fda1b1a7823 */ /* 0x000fc80000000018 */
[----:B------:R-:W-:-:S04]  /*08e0*/  FFMA R26, R27, -7.5497894158615963534e-08, R26 ;  /* 0xb3a221681b1a7823 */ /* 0x000fc8000000001a */
[----:B------:R-:W-:Y:S01]  /*08f0*/  FFMA R26, R27, -5.3903029534742383927e-15, R26 ;  /* 0xa7c234c51b1a7823 */ /* 0x000fe2000000001a */
[----:B0-----:R-:W-:Y:S06]  /*0900*/  @!P0 BRA `(.L_x_6) ;  /* 0x0000000400748947 */ /* 0x001fec0003800000 */
[----:B------:R-:W-:-:S13]  /*0910*/  FSETP.NEU.AND P0, PT, |R24|, +INF , PT ;  /* 0x7f8000001800780b */ /* 0x000fda0003f0d200 */
[----:B------:R-:W-:Y:S05]  /*0920*/  @!P0 BRA `(.L_x_7) ;  /* 0x0000000400648947 */ /* 0x000fea0003800000 */
[----:B------:R-:W-:Y:S01]  /*0930*/  IMAD.SHL.U32 R18, R24, 0x100, RZ ;  /* 0x0000010018127824 */ /* 0x000fe200078e00ff */
[----:B------:R-:W-:Y:S01]  /*0940*/  UMOV UR6, URZ ;  /* 0x000000ff00067c82 */ /* 0x000fe20008000000 */
[----:B------:R-:W-:Y:S02]  /*0950*/  IMAD.MOV.U32 R23, RZ, RZ, RZ ;  /* 0x000000ffff177224 */ /* 0x000fe400078e00ff */
[----:B------:R-:W-:Y:S01]  /*0960*/  IMAD.MOV.U32 R25, RZ, RZ, RZ ;  /* 0x000000ffff197224 */ /* 0x000fe200078e00ff */
[----:B------:R-:W-:-:S07]  /*0970*/  LOP3.LUT R27, R18, 0x80000000, RZ, 0xfc, !PT ;  /* 0x80000000121b7812 */ /* 0x000fce00078efcff */
.L_x_8:
[----:B------:R-:W0:Y:S02]  /*0980*/  LDC.64 R18, c[0x4][RZ] ;  /* 0x01000000ff127b82 */ /* 0x000e240000000a00 */
[----:B0-----:R-:W-:-:S06]  /*0990*/  IMAD.WIDE.U32 R18, R25, 0x4, R18 ;  /* 0x0000000419127825 */ /* 0x001fcc00078e0012 */
[----:B------:R-:W2:Y:S01]  /*09a0*/  LDG.E.CONSTANT R18, desc[UR8][R18.64] ;  /* 0x0000000812127981 */ /* 0x000ea2000c1e9900 */
[C---:B------:R-:W-:Y:S01]  /*09b0*/  IMAD.SHL.U32 R22, R25.reuse, 0x4, RZ ;  /* 0x0000000419167824 */ /* 0x040fe200078e00ff */
[----:B------:R-:W-:-:S04]  /*09c0*/  IADD3 R25, PT, PT, R25, 0x1, RZ ;  /* 0x0000000119197810 */ /* 0x000fc80007ffe0ff */
[C---:B------:R-:W-:Y:S02]  /*09d0*/  ISETP.EQ.AND P0, PT, R22.reuse, RZ, PT ;  /* 0x000000ff1600720c */ /* 0x040fe40003f02270 */
[C---:B------:R-:W-:Y:S02]  /*09e0*/  ISETP.EQ.AND P5, PT, R22.reuse, 0x4, PT ;  /* 0x000000041600780c */ /* 0x040fe40003fa2270 */
[C---:B------:R-:W-:Y:S02]  /*09f0*/  ISETP.EQ.AND P4, PT, R22.reuse, 0x8, PT ;  /* 0x000000081600780c */ /* 0x040fe40003f82270 */
[C---:B------:R-:W-:Y:S02]  /*0a00*/  ISETP.EQ.AND P3, PT, R22.reuse, 0xc, PT ;  /* 0x0000000c1600780c */ /* 0x040fe40003f62270 */
[C---:B------:R-:W-:Y:S02]  /*0a10*/  ISETP.EQ.AND P2, PT, R22.reuse, 0x10, PT ;  /* 0x000000101600780c */ /* 0x040fe40003f42270 */
[----:B------:R-:W-:Y:S01]  /*0a20*/  ISETP.EQ.AND P1, PT, R22, 0x14, PT ;  /* 0x000000141600780c */ /* 0x000fe20003f22270 */
[----:B--2---:R-:W-:-:S03]  /*0a30*/  IMAD.WIDE.U32 R20, R18, R27, RZ ;  /* 0x0000001b12147225 */ /* 0x004fc600078e00ff */
[----:B------:R-:W-:-:S04]  /*0a40*/  IADD3 R20, P6, PT, R20, R23, RZ ;  /* 0x0000001714147210 */ /* 0x000fc80007fde0ff */
[----:B------:R-:W-:Y:S01]  /*0a50*/  IADD3.X R23, PT, PT, R21, UR6, RZ, P6, !PT ;  /* 0x0000000615177c10 */ /* 0x000fe2000b7fe4ff */
[--C-:B------:R-:W-:Y:S01]  /*0a60*/  @P0 IMAD.MOV.U32 R5, RZ, RZ, R20.reuse ;  /* 0x000000ffff050224 */ /* 0x100fe200078e0014 */
[----:B------:R-:W-:Y:S01]  /*0a70*/  ISETP.NE.AND P6, PT, R25, 0x6, PT ;  /* 0x000000061900780c */ /* 0x000fe20003fc5270 */
[--C-:B------:R-:W-:Y:S02]  /*0a80*/  @P5 IMAD.MOV.U32 R6, RZ, RZ, R20.reuse ;  /* 0x000000ffff065224 */ /* 0x100fe400078e0014 */
[----:B------:R-:W-:Y:S01]  /*0a90*/  @P1 MOV R10, R20 ;  /* 0x00000014000a1202 */ /* 0x000fe20000000f00 */
[--C-:B------:R-:W-:Y:S02]  /*0aa0*/  @P4 IMAD.MOV.U32 R7, RZ, RZ, R20.reuse ;  /* 0x000000ffff074224 */ /* 0x100fe400078e0014 */
[--C-:B------:R-:W-:Y:S02]  /*0ab0*/  @P3 IMAD.MOV.U32 R8, RZ, RZ, R20.reuse ;  /* 0x000000ffff083224 */ /* 0x100fe400078e0014 */
[----:B------:R-:W-:-:S05]  /*0ac0*/  @P2 IMAD.MOV.U32 R9, RZ, RZ, R20 ;  /* 0x000000ffff092224 */ /* 0x000fca00078e0014 */
[----:B------:R-:W-:Y:S05]  /*0ad0*/  @P6 BRA `(.L_x_8) ;  /* 0xfffffffc00a86947 */ /* 0x000fea000383ffff */
[----:B------:R-:W-:Y:S01]  /*0ae0*/  SHF.R.U32.HI R18, RZ, 0x17, R24 ;  /* 0x00000017ff127819 */ /* 0x000fe20000011618 */
[----:B------:R-:W-:Y:S03]  /*0af0*/  BSSY.RECONVERGENT B3, `(.L_x_9) ;  /* 0x0000029000037945 */ /* 0x000fe60003800200 */
[C---:B------:R-:W-:Y:S02]  /*0b00*/  LOP3.LUT R19, R18.reuse, 0xe0, RZ, 0xc0, !PT ;  /* 0x000000e012137812 */ /* 0x040fe400078ec0ff */
[----:B------:R-:W-:-:S03]  /*0b10*/  LOP3.LUT P6, RZ, R18, 0x1f, RZ, 0xc0, !PT ;  /* 0x0000001f12ff7812 */ /* 0x000fc600078cc0ff */
[----:B------:R-:W-:-:S05]  /*0b20*/  VIADD R19, R19, 0xffffff80 ;  /* 0xffffff8013137836 */ /* 0x000fca0000000000 */
[----:B------:R-:W-:-:S05]  /*0b30*/  SHF.R.U32.HI R19, RZ, 0x5, R19 ;  /* 0x00000005ff137819 */ /* 0x000fca0000011613 */
[----:B------:R-:W-:-:S05]  /*0b40*/  IMAD.U32 R21, R19, -0x4, RZ ;  /* 0xfffffffc13157824 */ /* 0x000fca00078e00ff */
[C---:B------:R-:W-:Y:S02]  /*0b50*/  ISETP.EQ.AND P3, PT, R21.reuse, -0x18, PT ;  /* 0xffffffe81500780c */ /* 0x040fe40003f62270 */
[C---:B------:R-:W-:Y:S02]  /*0b60*/  ISETP.EQ.AND P4, PT, R21.reuse, -0x14, PT ;  /* 0xffffffec1500780c */ /* 0x040fe40003f82270 */
[C---:B------:R-:W-:Y:S02]  /*0b70*/  ISETP.EQ.AND P2, PT, R21.reuse, -0x10, PT ;  /* 0xfffffff01500780c */ /* 0x040fe40003f42270 */
[C---:B------:R-:W-:Y:S02]  /*0b80*/  ISETP.EQ.AND P1, PT, R21.reuse, -0xc, PT ;  /* 0xfffffff41500780c */ /* 0x040fe40003f22270 */
[C---:B------:R-:W-:Y:S02]  /*0b90*/  ISETP.EQ.AND P0, PT, R21.reuse, -0x8, PT ;  /* 0xfffffff81500780c */ /* 0x040fe40003f02270 */
[----:B------:R-:W-:-:S03]  /*0ba0*/  ISETP.EQ.AND P5, PT, R21, RZ, PT ;  /* 0x000000ff1500720c */ /* 0x000fc60003fa2270 */
[--C-:B------:R-:W-:Y:S01]  /*0bb0*/  @P3 IMAD.MOV.U32 R19, RZ, RZ, R5.reuse ;  /* 0x000000ffff133224 */ /* 0x100fe200078e0005 */
[C---:B------:R-:W-:Y:S01]  /*0bc0*/  ISETP.EQ.AND P3, PT, R21.reuse, -0x4, PT ;  /* 0xfffffffc1500780c */ /* 0x040fe20003f62270 */
[----:B------:R-:W-:Y:S02]  /*0bd0*/  @P4 IMAD.MOV.U32 R20, RZ, RZ, R5 ;  /* 0x000000ffff144224 */ /* 0x000fe400078e0005 */
[----:B------:R-:W-:Y:S01]  /*0be0*/  @P4 IMAD.MOV.U32 R19, RZ, RZ, R6 ;  /* 0x000000ffff134224 */ /* 0x000fe200078e0006 */
[----:B------:R-:W-:Y:S01]  /*0bf0*/  ISETP.EQ.AND P4, PT, R21, 0x4, PT ;  /* 0x000000041500780c */ /* 0x000fe20003f82270 */
[----:B------:R-:W-:Y:S01]  /*0c00*/  @P2 IMAD.MOV.U32 R19, RZ, RZ, R7 ;  /* 0x000000ffff132224 */ /* 0x000fe200078e0007 */
[----:B------:R-:W-:Y:S01]  /*0c10*/  @P2 MOV R20, R6 ;  /* 0x0000000600142202 */ /* 0x000fe20000000f00 */
[----:B------:R-:W-:Y:S02]  /*0c20*/  @P1 IMAD.MOV.U32 R19, RZ, RZ, R8 ;  /* 0x000000ffff131224 */ /* 0x000fe400078e0008 */
[----:B------:R-:W-:-:S02]  /*0c30*/  @P0 IMAD.MOV.U32 R19, RZ, RZ, R9 ;  /* 0x000000ffff130224 */ /* 0x000fc400078e0009 */
[----:B------:R-:W-:Y:S02]  /*0c40*/  @P1 IMAD.MOV.U32 R20, RZ, RZ, R7 ;  /* 0x000000ffff141224 */ /* 0x000fe400078e0007 */
[----:B------:R-:W-:Y:S02]  /*0c50*/  @P3 IMAD.MOV.U32 R19, RZ, RZ, R10 ;  /* 0x000000ffff133224 */ /* 0x000fe400078e000a */
[--C-:B------:R-:W-:Y:S02]  /*0c60*/  @P5 IMAD.MOV.U32 R19, RZ, RZ, R23.reuse ;  /* 0x000000ffff135224 */ /* 0x100fe400078e0017 */
[----:B------:R-:W-:Y:S01]  /*0c70*/  @P0 IMAD.MOV.U32 R20, RZ, RZ, R8 ;  /* 0x000000ffff140224 */ /* 0x000fe200078e0008 */
[----:B------:R-:W-:Y:S01]  /*0c80*/  @P3 MOV R20, R9 ;  /* 0x0000000900143202 */ /* 0x000fe20000000f00 */
[----:B------:R-:W-:Y:S02]  /*0c90*/  @P5 IMAD.MOV.U32 R20, RZ, RZ, R10 ;  /* 0x000000ffff145224 */ /* 0x000fe400078e000a */
[----:B------:R-:W-:-:S02]  /*0ca0*/  @P4 IMAD.MOV.U32 R20, RZ, RZ, R23 ;  /* 0x000000ffff144224 */ /* 0x000fc400078e0017 */
[----:B------:R-:W-:Y:S01]  /*0cb0*/  IMAD.MOV.U32 R22, RZ, RZ, R19 ;  /* 0x000000ffff167224 */ /* 0x000fe200078e0013 */
[----:B------:R-:W-:Y:S06]  /*0cc0*/  @!P6 BRA `(.L_x_10) ;  /* 0x00000000002ce947 */ /* 0x000fec0003800000 */
[----:B------:R-:W-:Y:S01]  /*0cd0*/  @P2 MOV R19, R5 ;  /* 0x0000000500132202 */ /* 0x000fe20000000f00 */
[----:B------:R-:W-:Y:S02]  /*0ce0*/  @P1 IMAD.MOV.U32 R19, RZ, RZ, R6 ;  /* 0x000000ffff131224 */ /* 0x000fe400078e0006 */
[----:B------:R-:W-:Y:S01]  /*0cf0*/  @P0 IMAD.MOV.U32 R19, RZ, RZ, R7 ;  /* 0x000000ffff130224 */ /* 0x000fe200078e0007 */
[----:B------:R-:W-:Y:S01]  /*0d00*/  ISETP.EQ.AND P0, PT, R21, 0x8, PT ;  /* 0x000000081500780c */ /* 0x000fe20003f02270 */
[----:B------:R-:W-:Y:S01]  /*0d10*/  @P3 IMAD.MOV.U32 R19, RZ, RZ, R8 ;  /* 0x000000ffff133224 */ /* 0x000fe200078e0008 */
[----:B------:R-:W-:Y:S01]  /*0d20*/  LOP3.LUT R21, R18, 0x1f, RZ, 0xc0, !PT ;  /* 0x0000001f12157812 */ /* 0x000fe200078ec0ff */
[----:B------:R-:W-:Y:S02]  /*0d30*/  @P5 IMAD.MOV.U32 R19, RZ, RZ, R9 ;  /* 0x000000ffff135224 */ /* 0x000fe400078e0009 */
[----:B------:R-:W-:Y:S01]  /*0d40*/  @P4 IMAD.MOV.U32 R19, RZ, RZ, R10 ;  /* 0x000000ffff134224 */ /* 0x000fe200078e000a */
[----:B------:R-:W-:-:S07]  /*0d50*/  SHF.L.W.U32.HI R22, R20, R21, R22 ;  /* 0x0000001514167219 */ /* 0x000fce0000010e16 */
[----:B------:R-:W-:-:S04]  /*0d60*/  @P0 MOV R19, R23 ;  /* 0x0000001700130202 */ /* 0x000fc80000000f00 */
[----:B------:R-:W-:-:S07]  /*0d70*/  SHF.L.W.U32.HI R20, R19, R21, R20 ;  /* 0x0000001513147219 */ /* 0x000fce0000010e14 */
.L_x_10:
[----:B------:R-:W-:Y:S05]  /*0d80*/  BSYNC.RECONVERGENT B3 ;  /* 0x0000000000037941 */ /* 0x000fea0003800200 */
.L_x_9:
[C---:B------:R-:W-:Y:S01]  /*0d90*/  SHF.L.W.U32.HI R25, R20.reuse, 0x2, R22 ;  /* 0x0000000214197819 */ /* 0x040fe20000010e16 */
[----:B------:R-:W-:Y:S01]  /*0da0*/  IMAD.SHL.U32 R18, R20, 0x4, RZ ;  /* 0x0000000414127824 */ /* 0x000fe200078e00ff */
[----:B------:R-:W-:Y:S01]  /*0db0*/  UMOV UR10, 0x54442d19 ;  /* 0x54442d19000a7882 */ /* 0x000fe20000000000 */
[----:B------:R-:W-:Y:S01]  /*0dc0*/  UMOV UR11, 0x3bf921fb ;  /* 0x3bf921fb000b7882 */ /* 0x000fe20000000000 */
[----:B------:R-:W-:Y:S02]  /*0dd0*/  SHF.R.S32.HI R19, RZ, 0x1f, R25 ;  /* 0x0000001fff137819 */ /* 0x000fe40000011419 */
[----:B------:R-:W-:Y:S02]  /*0de0*/  ISETP.GE.AND P0, PT, R24, RZ, PT ;  /* 0x000000ff1800720c */ /* 0x000fe40003f06270 */
[C---:B------:R-:W-:Y:S02]  /*0df0*/  LOP3.LUT R18, R19.reuse, R18, RZ, 0x3c, !PT ;  /* 0x0000001213127212 */ /* 0x040fe400078e3cff */
[----:B------:R-:W-:-:S02]  /*0e00*/  LOP3.LUT R19, R19, R25, RZ, 0x3c, !PT ;  /* 0x0000001913137212 */ /* 0x000fc400078e3cff */
[----:B------:R-:W-:Y:S02]  /*0e10*/  SHF.R.U32.HI R22, RZ, 0x1e, R22 ;  /* 0x0000001eff167819 */ /* 0x000fe40000011616 */
[C---:B------:R-:W-:Y:S02]  /*0e20*/  LOP3.LUT R24, R25.reuse, R24, RZ, 0x3c, !PT ;  /* 0x0000001819187212 */ /* 0x040fe400078e3cff */
[----:B------:R-:W0:Y:S01]  /*0e30*/  I2F.F64.S64 R18, R18 ;  /* 0x0000001200127312 */ /* 0x000e220000301c00 */
[----:B------:R-:W-:Y:S02]  /*0e40*/  LEA.HI R25, R25, R22, RZ, 0x1 ;  /* 0x0000001619197211 */ /* 0x000fe400078f08ff */
[----:B------:R-:W-:-:S03]  /*0e50*/  ISETP.GE.AND P1, PT, R24, RZ, PT ;  /* 0x000000ff1800720c */ /* 0x000fc60003f26270 */
[----:B------:R-:W-:-:S04]  /*0e60*/  IMAD.MOV R22, RZ, RZ, -R25 ;  /* 0x000000ffff167224 */ /* 0x000fc800078e0a19 */
[----:B------:R-:W-:Y:S01]  /*0e70*/  @!P0 IMAD.MOV.U32 R25, RZ, RZ, R22 ;  /* 0x000000ffff198224 */ /* 0x000fe200078e0016 */
[----:B0-----:R-:W-:-:S10]  /*0e80*/  DMUL R20, R18, UR10 ;  /* 0x0000000a12147c28 */ /* 0x001fd40008000000 */
[----:B------:R-:W0:Y:S02]  /*0e90*/  F2F.F32.F64 R20, R20 ;  /* 0x0000001400147310 */ /* 0x000e240000301000 */
[----:B0-----:R-:W-:Y:S01]  /*0ea0*/  FSEL R26, -R20, R20, !P1 ;  /* 0x00000014141a7208 */ /* 0x001fe20004800100 */
[----:B------:R-:W-:Y:S06]  /*0eb0*/  BRA `(.L_x_6) ;  /* 0x0000000000087947 */ /* 0x000fec0003800000 */
.L_x_7:
[----:B------:R-:W-:Y:S01]  /*0ec0*/  FMUL R26, RZ, R24 ;  /* 0x00000018ff1a7220 */ /* 0x000fe20000400000 */
[----:B------:R-:W-:-:S07]  /*0ed0*/  IMAD.MOV.U32 R25, RZ, RZ, RZ ;  /* 0x000000ffff197224 */ /* 0x000fce00078e00ff */
.L_x_6:
[----:B------:R-:W-:Y:S05]  /*0ee0*/  BSYNC.RECONVERGENT B2 ;  /* 0x0000000000027941 */ /* 0x000fea0003800200 */
.L_x_5:
[----:B-----5:R-:W-:Y:S01]  /*0ef0*/  FMUL R28, R17, 0.63661974668502807617 ;  /* 0x3f22f983111c7820 */ /* 0x020fe20000400000 */
[----:B------:R-:W-:Y:S02]  /*0f00*/  IMAD.MOV.U32 R22, RZ, RZ, 0x37cbac00 ;  /* 0x37cbac00ff167424 */ /* 0x000fe400078e00ff */
[----:B------:R-:W-:Y:S01]  /*0f10*/  FMUL R19, R26, R26 ;  /* 0x0000001a1a137220 */ /* 0x000fe20000400000 */
[----:B------:R-:W-:Y:S01]  /*0f20*/  LOP3.LUT R20, R25, 0x1, RZ, 0xc0, !PT ;  /* 0x0000000119147812 */ /* 0x000fe200078ec0ff */
[----:B------:R-:W-:Y:S01]  /*0f30*/  IMAD.MOV.U32 R24, RZ, RZ, 0x3e2aaaa8 ;  /* 0x3e2aaaa8ff187424 */ /* 0x000fe200078e00ff */
[----:B------:R-:W-:Y:S01]  /*0f40*/  MOV R23, 0x3c0885e4 ;  /* 0x3c0885e400177802 */ /* 0x000fe20000000f00 */
[----:B------:R-:W0:Y:S01]  /*0f50*/  F2I.NTZ R28, R28 ;  /* 0x0000001c001c7305 */ /* 0x000e220000203100 */
[----:B------:R-:W-:Y:S01]  /*0f60*/  FFMA R18, R19, R22, -0.0013887860113754868507 ;  /* 0xbab607ed13127423 */ /* 0x000fe20000000016 */
[----:B------:R-:W-:Y:S01]  /*0f70*/  ISETP.NE.U32.AND P0, PT, R20, 0x1, PT ;  /* 0x000000011400780c */ /* 0x000fe20003f05070 */
[----:B------:R-:W-:Y:S01]  /*0f80*/  BSSY.RECONVERGENT B2, `(.L_x_11) ;  /* 0x0000070000027945 */ /* 0x000fe20003800200 */
[----:B------:R-:W-:-:S02]  /*0f90*/  FSETP.GE.AND P1, PT, |R17|, 105615, PT ;  /* 0x47ce47801100780b */ /* 0x000fc40003f26200 */
[----:B------:R-:W-:Y:S02]  /*0fa0*/  FSEL R18, R18, -0.00019574658654164522886, P0 ;  /* 0xb94d415312127808 */ /* 0x000fe40000000000 */
[----:B------:R-:W-:Y:S02]  /*0fb0*/  FSEL R20, R23, 0.041666727513074874878, !P0 ;  /* 0x3d2aaabb17147808 */ /* 0x000fe40004000000 */
[----:B------:R-:W-:-:S03]  /*0fc0*/  FSEL R30, -R24, -0.4999999701976776123, !P0 ;  /* 0xbeffffff181e7808 */ /* 0x000fc60004000100 */
[----:B------:R-:W-:Y:S01]  /*0fd0*/  FFMA R20, R19, R18, R20 ;  /* 0x0000001213147223 */ /* 0x000fe20000000014 */
[----:B------:R-:W-:Y:S01]  /*0fe0*/  VIADD R18, R25, 0x1 ;  /* 0x0000000119127836 */ /* 0x000fe20000000000 */
[----:B0-----:R-:W-:Y:S01]  /*0ff0*/  I2FP.F32.S32 R32, R28 ;  /* 0x0000001c00207245 */ /* 0x001fe20000201400 */
[----:B------:R-:W-:Y:S01]  /*1000*/  IMAD.MOV.U32 R27, RZ, RZ, R28 ;  /* 0x000000ffff1b7224 */ /* 0x000fe200078e001c */
[----:B------:R-:W-:Y:S01]  /*1010*/  FSEL R25, R26, 1, !P0 ;  /* 0x3f8000001a197808 */ /* 0x000fe20004000000 */
[C---:B------:R-:W-:Y:S01]  /*1020*/  FFMA R20, R19.reuse, R20, R30 ;  /* 0x0000001413147223 */ /* 0x040fe2000000001e */
[----:B------:R-:W-:Y:S01]  /*1030*/  LOP3.LUT P0, RZ, R18, 0x2, RZ, 0xc0, !PT ;  /* 0x0000000212ff7812 */ /* 0x000fe2000780c0ff */
[C---:B------:R-:W-:Y:S02]  /*1040*/  FFMA R21, R32.reuse, -1.5707962512969970703, R17 ;  /* 0xbfc90fda20157823 */ /* 0x040fe40000000011 */
[----:B------:R-:W-:Y:S02]  /*1050*/  FFMA R18, R19, R25, RZ ;  /* 0x0000001913127223 */ /* 0x000fe400000000ff */
[----:B------:R-:W-:-:S02]  /*1060*/  FFMA R21, R32, -7.5497894158615963534e-08, R21 ;  /* 0xb3a2216820157823 */ /* 0x000fc40000000015 */
[----:B------:R-:W-:Y:S02]  /*1070*/  FFMA R25, R18, R20, R25 ;  /* 0x0000001412197223 */ /* 0x000fe40000000019 */
[----:B------:R-:W-:-:S04]  /*1080*/  FFMA R26, R32, -5.3903029534742383927e-15, R21 ;  /* 0xa7c234c5201a7823 */ /* 0x000fc80000000015 */
[----:B------:R-:W-:Y:S01]  /*1090*/  @P0 FADD R25, RZ, -R25 ;  /* 0x80000019ff190221 */ /* 0x000fe20000000000 */
[----:B------:R-:W-:Y:S01]  /*10a0*/  IMAD.MOV.U32 R18, RZ, RZ, R26 ;  /* 0x000000ffff127224 */ /* 0x000fe200078e001a */
[----:B------:R-:W-:Y:S06]  /*10b0*/  @!P1 BRA `(.L_x_12) ;  /* 0x0000000400709947 */ /* 0x000fec0003800000 */
[----:B------:R-:W-:-:S13]  /*10c0*/  FSETP.NEU.AND P0, PT, |R17|, +INF , PT ;  /* 0x7f8000001100780b */ /* 0x000fda0003f0d200 */
[----:B------:R-:W-:Y:S05]  /*10d0*/  @!P0 BRA `(.L_x_13) ;  /* 0x0000000400608947 */ /* 0x000fea0003800000 */
[----:B------:R-:W-:Y:S02]  /*10e0*/  IMAD.SHL.U32 R18, R17, 0x100, RZ ;  /* 0x0000010011127824 */ /* 0x000fe400078e00ff */
[----:B------:R-:W-:Y:S02]  /*10f0*/  HFMA2 R29, -RZ, RZ, 0, 0 ;  /* 0x00000000ff1d7431 */ /* 0x000fe400000001ff */
[----:B------:R-:W-:Y:S01]  /*1100*/  IMAD.MOV.U32 R31, RZ, RZ, RZ ;  /* 0x000000ffff1f7224 */ /* 0x000fe200078e00ff */
[----:B------:R-:W-:Y:S01]  /*1110*/  UMOV UR6, URZ ;  /* 0x000000ff00067c82 */ /* 0x000fe20008000000 */
[----:B------:R-:W-:-:S07]  /*1120*/  LOP3.LUT R33, R18, 0x80000000, RZ, 0xfc, !PT ;  /* 0x8000000012217812 */ /* 0x000fce00078efcff */
.L_x_14:
[----:B------:R-:W0:Y:S02]  /*1130*/  LDC.64 R18, c[0x4][RZ] ;  /* 0x01000000ff127b82 */ /* 0x000e240000000a00 */
[----:B0-----:R-:W-:-:S05]  /*1140*/  IMAD.WIDE.U32 R20, R31, 0x4, R18 ;  /* 0x000000041f147825 */ /* 0x001fca00078e0012 */
[----:B------:R-:W2:Y:S01]  /*1150*/  LDG.E.CONSTANT R18, desc[UR8][R20.64] ;  /* 0x0000000814127981 */ /* 0x000ea2000c1e9900 */
[C---:B------:R-:W-:Y:S02]  /*1160*/  IMAD.SHL.U32 R28, R31.reuse, 0x4, RZ ;  /* 0x000000041f1c7824 */ /* 0x040fe400078e00ff */
[----:B------:R-:W-:-:S03]  /*1170*/  VIADD R31, R31, 0x1 ;  /* 0x000000011f1f7836 */ /* 0x000fc60000000000 */
        /* <DEDUP_REMOVED lines=11> */
[--C-:B------:R-:W-:Y:S01]  /*1230*/  @P5 IMAD.MOV.U32 R6, RZ, RZ, R18.reuse ;  /* 0x000000ffff065224 */ /* 0x100fe200078e0012 */
[----:B------:R-:W-:Y:S01]  /*1240*/  @P4 MOV R7, R18 ;  /* 0x0000001200074202 */ /* 0x000fe20000000f00 */
[--C-:B------:R-:W-:Y:S02]  /*1250*/  @P3 IMAD.MOV.U32 R8, RZ, RZ, R18.reuse ;  /* 0x000000ffff083224 */ /* 0x100fe400078e0012 */
[--C-:B------:R-:W-:Y:S02]  /*1260*/  @P2 IMAD.MOV.U32 R9, RZ, RZ, R18.reuse ;  /* 0x000000ffff092224 */ /* 0x100fe400078e0012 */
[----:B------:R-:W-:-:S06]  /*1270*/  @P1 IMAD.MOV.U32 R10, RZ, RZ, R18 ;  /* 0x000000ffff0a1224 */ /* 0x000fcc00078e0012 */
        /* <DEDUP_REMOVED lines=14> */
[----:B------:R-:W-:Y:S02]  /*1360*/  @P3 MOV R28, R5 ;  /* 0x00000005001c3202 */ /* 0x000fe40000000f00 */
[C---:B------:R-:W-:Y:S01]  /*1370*/  ISETP.EQ.AND P3, PT, R21.reuse, -0x4, PT ;  /* 0xfffffffc1500780c */ /* 0x040fe20003f62270 */
[----:B------:R-:W-:Y:S02]  /*1380*/  @P4 IMAD.MOV.U32 R19, RZ, RZ, R5 ;  /* 0x000000ffff134224 */ /* 0x000fe400078e0005 */
[--C-:B------:R-:W-:Y:S01]  /*1390*/  @P4 IMAD.MOV.U32 R28, RZ, RZ, R6.reuse ;  /* 0x000000ffff1c4224 */ /* 0x100fe200078e0006 */
[----:B------:R-:W-:Y:S01]  /*13a0*/  ISETP.EQ.AND P4, PT, R21, 0x4, PT ;  /* 0x000000041500780c */ /* 0x000fe20003f82270 */
[----:B------:R-:W-:Y:S02]  /*13b0*/  @P2 IMAD.MOV.U32 R19, RZ, RZ, R6 ;  /* 0x000000ffff132224 */ /* 0x000fe400078e0006 */
[--C-:B------:R-:W-:Y:S01]  /*13c0*/  @P2 IMAD.MOV.U32 R28, RZ, RZ, R7.reuse ;  /* 0x000000ffff1c2224 */ /* 0x100fe200078e0007 */
[----:B------:R-:W-:Y:S01]  /*13d0*/  @P1 MOV R28, R8 ;  /* 0x00000008001c1202 */ /* 0x000fe20000000f00 */
[----:B------:R-:W-:-:S02]  /*13e0*/  @P1 IMAD.MOV.U32 R19, RZ, RZ, R7 ;  /* 0x000000ffff131224 */ /* 0x000fc400078e0007 */
[----:B------:R-:W-:Y:S02]  /*13f0*/  @P0 IMAD.MOV.U32 R19, RZ, RZ, R8 ;  /* 0x000000ffff130224 */ /* 0x000fe400078e0008 */
[--C-:B------:R-:W-:Y:S02]  /*1400*/  @P0 IMAD.MOV.U32 R28, RZ, RZ, R9.reuse ;  /* 0x000000ffff1c0224 */ /* 0x100fe400078e0009 */
[----:B------:R-:W-:Y:S02]  /*1410*/  @P3 IMAD.MOV.U32 R19, RZ, RZ, R9 ;  /* 0x000000ffff133224 */ /* 0x000fe400078e0009 */
[--C-:B------:R-:W-:Y:S01]  /*1420*/  @P3 IMAD.MOV.U32 R28, RZ, RZ, R10.reuse ;  /* 0x000000ffff1c3224 */ /* 0x100fe200078e000a */
[----:B------:R-:W-:Y:S01]  /*1430*/  @P5 MOV R28, R29 ;  /* 0x0000001d001c5202 */ /* 0x000fe20000000f00 */
[----:B------:R-:W-:Y:S02]  /*1440*/  @P5 IMAD.MOV.U32 R19, RZ, RZ, R10 ;  /* 0x000000ffff135224 */ /* 0x000fe400078e000a */
[----:B------:R-:W-:Y:S01]  /*1450*/  @P4 IMAD.MOV.U32 R19, RZ, RZ, R29 ;  /* 0x000000ffff134224 */ /* 0x000fe200078e001d */
[----:B------:R-:W-:Y:S06]  /*1460*/  @!P6 BRA `(.L_x_16) ;  /* 0x00000000002ce947 */ /* 0x000fec0003800000 */
[----:B------:R-:W-:Y:S01]  /*1470*/  @P2 IMAD.MOV.U32 R20, RZ, RZ, R5 ;  /* 0x000000ffff142224 */ /* 0x000fe200078e0005 */
[----:B------:R-:W-:Y:S01]  /*1480*/  LOP3.LUT R18, R18, 0x1f, RZ, 0xc0, !PT ;  /* 0x0000001f12127812 */ /* 0x000fe200078ec0ff */
[----:B------:R-:W-:Y:S02]  /*1490*/  @P1 IMAD.MOV.U32 R20, RZ, RZ, R6 ;  /* 0x000000ffff141224 */ /* 0x000fe400078e0006 */
[----:B------:R-:W-:Y:S01]  /*14a0*/  @P0 IMAD.MOV.U32 R20, RZ, RZ, R7 ;  /* 0x000000ffff140224 */ /* 0x000fe200078e0007 */
[----:B------:R-:W-:Y:S01]  /*14b0*/  ISETP.EQ.AND P0, PT, R21, 0x8, PT ;  /* 0x000000081500780c */ /* 0x000fe20003f02270 */
[----:B------:R-:W-:Y:S01]  /*14c0*/  @P3 IMAD.MOV.U32 R20, RZ, RZ, R8 ;  /* 0x000000ffff143224 */ /* 0x000fe200078e0008 */
[----:B------:R-:W-:Y:S01]  /*14d0*/  @P5 MOV R20, R9 ;  /* 0x0000000900145202 */ /* 0x000fe20000000f00 */
[----:B------:R-:W-:Y:S01]  /*14e0*/  @P4 IMAD.MOV.U32 R20, RZ, RZ, R10 ;  /* 0x000000ffff144224 */ /* 0x000fe200078e000a */
[----:B------:R-:W-:-:S09]  /*14f0*/  SHF.L.W.U32.HI R28, R19, R18, R28 ;  /* 0x00000012131c7219 */ /* 0x000fd20000010e1c */
[----:B------:R-:W-:-:S05]  /*1500*/  @P0 IMAD.MOV.U32 R20, RZ, RZ, R29 ;  /* 0x000000ffff140224 */ /* 0x000fca00078e001d */
[----:B------:R-:W-:-:S07]  /*1510*/  SHF.L.W.U32.HI R19, R20, R18, R19 ;  /* 0x0000001214137219 */ /* 0x000fce0000010e13 */
.L_x_16:
[----:B------:R-:W-:Y:S05]  /*1520*/  BSYNC.RECONVERGENT B3 ;  /* 0x0000000000037941 */ /* 0x000fea0003800200 */
.L_x_15:
        /* <DEDUP_REMOVED lines=19> */
.L_x_13:
[----:B------:R-:W-:Y:S01]  /*1660*/  FMUL R18, RZ, R17 ;  /* 0x00000011ff127220 */ /* 0x000fe20000400000 */
[----:B------:R-:W-:-:S07]  /*1670*/  MOV R28, RZ ;  /* 0x000000ff001c7202 */ /* 0x000fce0000000f00 */
.L_x_12:
[----:B------:R-:W-:Y:S05]  /*1680*/  BSYNC.RECONVERGENT B2 ;  /* 0x0000000000027941 */ /* 0x000fea0003800200 */
.L_x_11:
[----:B------:R-:W-:Y:S01]  /*1690*/  LOP3.LUT R21, R28, 0x1, RZ, 0xc0, !PT ;  /* 0x000000011c157812 */ /* 0x000fe200078ec0ff */
[----:B------:R-:W-:Y:S01]  /*16a0*/  FMUL R19, R18, R18 ;  /* 0x0000001212137220 */ /* 0x000fe20000400000 */
[----:B------:R-:W-:Y:S02]  /*16b0*/  BSSY.RECONVERGENT B2, `(.L_x_17) ;  /* 0x000006c000027945 */ /* 0x000fe40003800200 */
[----:B------:R-:W-:Y:S01]  /*16c0*/  ISETP.NE.U32.AND P0, PT, R21, 0x1, PT ;  /* 0x000000011500780c */ /* 0x000fe20003f05070 */
[----:B------:R-:W-:Y:S01]  /*16d0*/  FFMA R20, R19, R22, -0.0013887860113754868507 ;  /* 0xbab607ed13147423 */ /* 0x000fe20000000016 */
[----:B------:R-:W-:Y:S02]  /*16e0*/  VIADD R21, R28, 0x1 ;  /* 0x000000011c157836 */ /* 0x000fe40000000000 */
[----:B------:R-:W-:Y:S02]  /*16f0*/  FSEL R28, R23, 0.041666727513074874878, !P0 ;  /* 0x3d2aaabb171c7808 */ /* 0x000fe40004000000 */
[----:B------:R-:W-:-:S02]  /*1700*/  FSEL R20, R20, -0.00019574658654164522886, P0 ;  /* 0xb94d415314147808 */ /* 0x000fc40000000000 */
[----:B------:R-:W-:Y:S02]  /*1710*/  LOP3.LUT P1, RZ, R21, 0x2, RZ, 0xc0, !PT ;  /* 0x0000000215ff7812 */ /* 0x000fe4000782c0ff */
[----:B------:R-:W-:Y:S01]  /*1720*/  FSEL R18, R18, 1, !P0 ;  /* 0x3f80000012127808 */ /* 0x000fe20004000000 */
[----:B------:R-:W-:Y:S01]  /*1730*/  FFMA R20, R19, R20, R28 ;  /* 0x0000001413147223 */ /* 0x000fe2000000001c */
[----:B------:R-:W-:Y:S02]  /*1740*/  FSEL R21, -R24, -0.4999999701976776123, !P0 ;  /* 0xbeffffff18157808 */ /* 0x000fe40004000100 */
[----:B------:R-:W-:Y:S01]  /*1750*/  FSETP.GE.AND P0, PT, |R17|, 105615, PT ;  /* 0x47ce47801100780b */ /* 0x000fe20003f06200 */
[C---:B------:R-:W-:Y:S02]  /*1760*/  FFMA R29, R19.reuse, R18, RZ ;  /* 0x00000012131d7223 */ /* 0x040fe400000000ff */
[----:B------:R-:W-:-:S04]  /*1770*/  FFMA R20, R19, R20, R21 ;  /* 0x0000001413147223 */ /* 0x000fc80000000015 */
[----:B------:R-:W-:-:S04]  /*1780*/  FFMA R29, R29, R20, R18 ;  /* 0x000000141d1d7223 */ /* 0x000fc80000000012 */
[----:B------:R-:W-:Y:S02]  /*1790*/  @P1 FADD R29, RZ, -R29 ;  /* 0x8000001dff1d1221 */ /* 0x000fe40000000000 */
[----:B------:R-:W-:Y:S05]  /*17a0*/  @!P0 BRA `(.L_x_18) ;  /* 0x0000000400708947 */ /* 0x000fea0003800000 */
[----:B------:R-:W-:-:S13]  /*17b0*/  FSETP.NEU.AND P0, PT, |R17|, +INF , PT ;  /* 0x7f8000001100780b */ /* 0x000fda0003f0d200 */
[----:B------:R-:W-:Y:S05]  /*17c0*/  @!P0 BRA `(.L_x_19) ;  /* 0x0000000400608947 */ /* 0x000fea0003800000 */
[----:B------:R-:W-:Y:S01]  /*17d0*/  IMAD.SHL.U32 R18, R17, 0x100, RZ ;  /* 0x0000010011127824 */ /* 0x000fe200078e00ff */
[----:B------:R-:W-:Y:S01]  /*17e0*/  UMOV UR6, URZ ;  /* 0x000000ff00067c82 */ /* 0x000fe20008000000 */
[----:B------:R-:W-:Y:S02]  /*17f0*/  IMAD.MOV.U32 R27, RZ, RZ, RZ ;  /* 0x000000ffff1b7224 */ /* 0x000fe400078e00ff */
[----:B------:R-:W-:Y:S01]  /*1800*/  IMAD.MOV.U32 R31, RZ, RZ, RZ ;  /* 0x000000ffff1f7224 */ /* 0x000fe200078e00ff */
[----:B------:R-:W-:-:S07]  /*1810*/  LOP3.LUT R33, R18, 0x80000000, RZ, 0xfc, !PT ;  /* 0x8000000012217812 */ /* 0x000fce00078efcff */
.L_x_20:
[----:B------:R-:W0:Y:S02]  /*1820*/  LDC.64 R18, c[0x4][RZ] ;  /* 0x01000000ff127b82 */ /* 0x000e240000000a00 */
[----:B0-----:R-:W-:-:S05]  /*1830*/  IMAD.WIDE.U32 R20, R31, 0x4, R18 ;  /* 0x000000041f147825 */ /* 0x001fca00078e0012 */
        /* <DEDUP_REMOVED lines=32> */
[----:B------:R-:W-:-:S03]  /*1a40*/  ISETP.EQ.AND P5, PT, R21, 0x4, PT ;  /* 0x000000041500780c */ /* 0x000fc60003fa2270 */
[--C-:B------:R-:W-:Y:S01]  /*1a50*/  @P3 IMAD.MOV.U32 R26, RZ, RZ, R5.reuse ;  /* 0x000000ffff1a3224 */ /* 0x100fe200078e0005 */
[C---:B------:R-:W-:Y:S01]  /*1a60*/  ISETP.EQ.AND P3, PT, R21.reuse, -0x4, PT ;  /* 0xfffffffc1500780c */ /* 0x040fe20003f62270 */
[----:B------:R-:W-:Y:S02]  /*1a70*/  @P4 IMAD.MOV.U32 R18, RZ, RZ, R5 ;  /* 0x000000ffff124224 */ /* 0x000fe400078e0005 */
[----:B------:R-:W-:Y:S01]  /*1a80*/  @P4 IMAD.MOV.U32 R26, RZ, RZ, R6 ;  /* 0x000000ffff1a4224 */ /* 0x000fe200078e0006 */
[----:B------:R-:W-:Y:S01]  /*1a90*/  ISETP.EQ.AND P4, PT, R21, RZ, PT ;  /* 0x000000ff1500720c */ /* 0x000fe20003f82270 */
[--C-:B------:R-:W-:Y:S01]  /*1aa0*/  @P2 IMAD.MOV.U32 R26, RZ, RZ, R7.reuse ;  /* 0x000000ffff1a2224 */ /* 0x100fe200078e0007 */
[----:B------:R-:W-:Y:S01]  /*1ab0*/  @P2 MOV R18, R6 ;  /* 0x0000000600122202 */ /* 0x000fe20000000f00 */
[----:B------:R-:W-:Y:S02]  /*1ac0*/  @P1 IMAD.MOV.U32 R18, RZ, RZ, R7 ;  /* 0x000000ffff121224 */ /* 0x000fe400078e0007 */
[----:B------:R-:W-:-:S02]  /*1ad0*/  @P1 IMAD.MOV.U32 R26, RZ, RZ, R8 ;  /* 0x000000ffff1a1224 */ /* 0x000fc400078e0008 */
[----:B------:R-:W-:Y:S02]  /*1ae0*/  @P0 IMAD.MOV.U32 R18, RZ, RZ, R8 ;  /* 0x000000ffff120224 */ /* 0x000fe400078e0008 */
[----:B------:R-:W-:Y:S01]  /*1af0*/  @P0 IMAD.MOV.U32 R26, RZ, RZ, R9 ;  /* 0x000000ffff1a0224 */ /* 0x000fe200078e0009 */
[----:B------:R-:W-:Y:S01]  /*1b00*/  @P3 MOV R18, R9 ;  /* 0x0000000900123202 */ /* 0x000fe20000000f00 */
[--C-:B------:R-:W-:Y:S02]  /*1b10*/  @P3 IMAD.MOV.U32 R26, RZ, RZ, R10.reuse ;  /* 0x000000ffff1a3224 */ /* 0x100fe400078e000a */
[----:B------:R-:W-:Y:S02]  /*1b20*/  @P4 IMAD.MOV.U32 R18, RZ, RZ, R10 ;  /* 0x000000ffff124224 */ /* 0x000fe400078e000a */
[--C-:B------:R-:W-:Y:S02]  /*1b30*/  @P4 IMAD.MOV.U32 R26, RZ, RZ, R27.reuse ;  /* 0x000000ffff1a4224 */ /* 0x100fe400078e001b */
[----:B------:R-:W-:Y:S01]  /*1b40*/  @P5 IMAD.MOV.U32 R18, RZ, RZ, R27 ;  /* 0x000000ffff125224 */ /* 0x000fe200078e001b */
[----:B------:R-:W-:Y:S06]  /*1b50*/  @!P6 BRA `(.L_x_22) ;  /* 0x00000000002ce947 */ /* 0x000fec0003800000 */
[----:B------:R-:W-:Y:S01]  /*1b60*/  @P2 IMAD.MOV.U32 R19, RZ, RZ, R5 ;  /* 0x000000ffff132224 */ /* 0x000fe200078e0005 */
[----:B------:R-:W-:Y:S01]  /*1b70*/  @P1 MOV R19, R6 ;  /* 0x0000000600131202 */ /* 0x000fe20000000f00 */
[----:B------:R-:W-:Y:S01]  /*1b80*/  @P0 IMAD.MOV.U32 R19, RZ, RZ, R7 ;  /* 0x000000ffff130224 */ /* 0x000fe200078e0007 */
[----:B------:R-:W-:Y:S01]  /*1b90*/  ISETP.EQ.AND P0, PT, R21, 0x8, PT ;  /* 0x000000081500780c */ /* 0x000fe20003f02270 */
[----:B------:R-:W-:Y:S01]  /*1ba0*/  @P3 IMAD.MOV.U32 R19, RZ, RZ, R8 ;  /* 0x000000ffff133224 */ /* 0x000fe200078e0008 */
[----:B------:R-:W-:Y:S01]  /*1bb0*/  LOP3.LUT R21, R20, 0x1f, RZ, 0xc0, !PT ;  /* 0x0000001f14157812 */ /* 0x000fe200078ec0ff */
[----:B------:R-:W-:Y:S02]  /*1bc0*/  @P4 IMAD.MOV.U32 R19, RZ, RZ, R9 ;  /* 0x000000ffff134224 */ /* 0x000fe400078e0009 */
[----:B------:R-:W-:Y:S01]  /*1bd0*/  @P5 IMAD.MOV.U32 R19, RZ, RZ, R10 ;  /* 0x000000ffff135224 */ /* 0x000fe200078e000a */
[----:B------:R-:W-:-:S07]  /*1be0*/  SHF.L.W.U32.HI R26, R18, R21, R26 ;  /* 0x00000015121a7219 */ /* 0x000fce0000010e1a */
[----:B------:R-:W-:-:S05]  /*1bf0*/  @P0 IMAD.MOV.U32 R19, RZ, RZ, R27 ;  /* 0x000000ffff130224 */ /* 0x000fca00078e001b */
[----:B------:R-:W-:-:S07]  /*1c00*/  SHF.L.W.U32.HI R18, R19, R21, R18 ;  /* 0x0000001513127219 */ /* 0x000fce0000010e12 */
.L_x_22:
[----:B------:R-:W-:Y:S05]  /*1c10*/  BSYNC.RECONVERGENT B3 ;  /* 0x0000000000037941 */ /* 0x000fea0003800200 */
.L_x_21:
[C---:B------:R-:W-:Y:S01]  /*1c20*/  SHF.L.W.U32.HI R27, R18.reuse, 0x2, R26 ;  /* 0x00000002121b7819 */ /* 0x040fe20000010e1a */
[----:B------:R-:W-:Y:S01]  /*1c30*/  UMOV UR10, 0x54442d19 ;  /* 0x54442d19000a7882 */ /* 0x000fe20000000000 */
[----:B------:R-:W-:Y:S01]  /*1c40*/  SHF.L.U32 R18, R18, 0x2, RZ ;  /* 0x0000000212127819 */ /* 0x000fe200000006ff */
        /* <DEDUP_REMOVED lines=16> */
.L_x_19:
[----:B------:R-:W-:Y:S01]  /*1d50*/  FMUL R26, RZ, R17 ;  /* 0x00000011ff1a7220 */ /* 0x000fe20000400000 */
[----:B------:R-:W-:-:S07]  /*1d60*/  IMAD.MOV.U32 R27, RZ, RZ, RZ ;  /* 0x000000ffff1b7224 */ /* 0x000fce00078e00ff */
.L_x_18:
[----:B------:R-:W-:Y:S05]  /*1d70*/  BSYNC.RECONVERGENT B2 ;  /* 0x0000000000027941 */ /* 0x000fea0003800200 */
.L_x_17:
[----:B------:R-:W-:Y:S01]  /*1d80*/  FMUL R18, R26, R26 ;  /* 0x0000001a1a127220 */ /* 0x000fe20000400000 */
[C---:B------:R-:W-:Y:S02]  /*1d90*/  LOP3.LUT R17, R27.reuse, 0x1, RZ, 0xc0, !PT ;  /* 0x000000011b117812 */ /* 0x040fe400078ec0ff */
[----:B------:R-:W-:Y:S01]  /*1da0*/  LOP3.LUT P1, RZ, R27, 0x2, RZ, 0xc0, !PT ;  /* 0x000000021bff7812 */ /* 0x000fe2000782c0ff */
[----:B------:R-:W-:Y:S01]  /*1db0*/  FFMA R22, R18, R22, -0.0013887860113754868507 ;  /* 0xbab607ed12167423 */ /* 0x000fe20000000016 */
[----:B------:R-:W-:-:S04]  /*1dc0*/  ISETP.NE.U32.AND P0, PT, R17, 0x1, PT ;  /* 0x000000011100780c */ /* 0x000fc80003f05070 */
[----:B------:R-:W-:Y:S02]  /*1dd0*/  FSEL R23, R23, 0.041666727513074874878, P0 ;  /* 0x3d2aaabb17177808 */ /* 0x000fe40000000000 */
[----:B------:R-:W-:Y:S02]  /*1de0*/  FSEL R19, R22, -0.00019574658654164522886, !P0 ;  /* 0xb94d415316137808 */ /* 0x000fe40004000000 */
[----:B------:R-:W-:Y:S02]  /*1df0*/  FSEL R17, R26, 1, P0 ;  /* 0x3f8000001a117808 */ /* 0x000fe40000000000 */
[----:B------:R-:W-:Y:S01]  /*1e00*/  FSEL R24, -R24, -0.4999999701976776123, P0 ;  /* 0xbeffffff18187808 */ /* 0x000fe20000000100 */
[C---:B------:R-:W-:Y:S02]  /*1e10*/  FFMA R19, R18.reuse, R19, R23 ;  /* 0x0000001312137223 */ /* 0x040fe40000000017 */
[C---:B------:R-:W-:Y:S02]  /*1e20*/  FFMA R20, R18.reuse, R17, RZ ;  /* 0x0000001112147223 */ /* 0x040fe400000000ff */
[----:B------:R-:W-:Y:S01]  /*1e30*/  FFMA R19, R18, R19, R24 ;  /* 0x0000001312137223 */ /* 0x000fe20000000018 */
[----:B------:R-:W-:-:S03]  /*1e40*/  FMUL R18, R25, R25 ;  /* 0x0000001919127220 */ /* 0x000fc60000400000 */
[----:B------:R-:W-:Y:S01]  /*1e50*/  FFMA R17, R20, R19, R17 ;  /* 0x0000001314117223 */ /* 0x000fe20000000011 */
[----:B------:R-:W-:-:S03]  /*1e60*/  FMUL R18, R25, R18 ;  /* 0x0000001219127220 */ /* 0x000fc60000400000 */
[----:B------:R-:W-:Y:S01]  /*1e70*/  @P1 FADD R17, RZ, -R17 ;  /* 0x80000011ff111221 */ /* 0x000fe20000000000 */
[----:B------:R-:W-:-:S03]  /*1e80*/  FFMA R14, R29, R18, R14 ;  /* 0x000000121d0e7223 */ /* 0x000fc6000000000e */
[----:B------:R-:W-:-:S07]  /*1e90*/  FFMA R13, R18, R17, R13 ;  /* 0x00000011120d7223 */ /* 0x000fce000000000d */
.L_x_4:
[----:B------:R-:W-:Y:S05]  /*1ea0*/  BSYNC.RECONVERGENT B0 ;  /* 0x0000000000007941 */ /* 0x000fea0003800200 */
.L_x_3:
[----:B------:R-:W0:Y:S01]  /*1eb0*/  LDCU UR6, c[0x0][0x3cc] ;  /* 0x00007980ff0677ac */ /* 0x000e220008000800 */
[----:B------:R-:W-:-:S05]  /*1ec0*/  VIADD R11, R11, 0x1 ;  /* 0x000000010b0b7836 */ /* 0x000fca0000000000 */
[----:B0-----:R-:W-:-:S13]  /*1ed0*/  ISETP.NE.AND P0, PT, R11, UR6, PT ;  /* 0x000000060b007c0c */ /* 0x001fda000bf05270 */
[----:B------:R-:W-:Y:S05]  /*1ee0*/  @P0 BRA `(.L_x_23) ;  /* 0xffffffe8001c0947 */ /* 0x000fea000383ffff */
.L_x_2:
[----:B------:R-:W-:Y:S05]  /*1ef0*/  BSYNC.RECONVERGENT B1 ;  /* 0x0000000000017941 */ /* 0x000fea0003800200 */
.L_x_1:
[----:B------:R-:W0:Y:S01]  /*1f00*/  LDCU UR6, c[0x0][0x3cc] ;  /* 0x00007980ff0677ac */ /* 0x000e220008000800 */
[----:B------:R-:W-:-:S04]  /*1f10*/  UIADD3 UR5, UPT, UPT, UR5, 0x1, URZ ;  /* 0x0000000105057890 */ /* 0x000fc8000fffe0ff */
[----:B0-----:R-:W-:-:S09]  /*1f20*/  UISETP.NE.AND UP0, UPT, UR5, UR6, UPT ;  /* 0x000000060500728c */ /* 0x001fd2000bf05270 */
[----:B------:R-:W-:Y:S05]  /*1f30*/  BRA.U UP0, `(.L_x_24) ;  /* 0xffffffe500d87547 */ /* 0x000fea000b83ffff */
[----:B------:R-:W0:Y:S01]  /*1f40*/  LDC R17, c[0x0][0x3bc] ;  /* 0x0000ef00ff117b82 */ /* 0x000e220000000800 */
[----:B------:R-:W-:-:S06]  /*1f50*/  UIADD3 UR4, UPT, UPT, UR4, 0x1, URZ ;  /* 0x0000000104047890 */ /* 0x000fcc000fffe0ff */
[----:B0-----:R-:W-:-:S13]  /*1f60*/  ISETP.NE.AND P0, PT, R17, UR4, PT ;  /* 0x0000000411007c0c */ /* 0x001fda000bf05270 */
[----:B------:R-:W-:Y:S05]  /*1f70*/  @P0 BRA `(.L_x_25) ;  /* 0xffffffe400c40947 */ /* 0x000fea000383ffff */
.L_x_0:
[----:B------:R-:W0:Y:S02]  /*1f80*/  LDC.64 R18, c[0x0][0x398] ;  /* 0x0000e600ff127b82 */ /* 0x000e240000000a00 */
[----:B0-----:R-:W-:-:S05]  /*1f90*/  IMAD.WIDE R18, R12, 0x4, R18 ;  /* 0x000000040c127825 */ /* 0x001fca00078e0212 */
[----:B------:R0:W5:Y:S01]  /*1fa0*/  LDG.E.CONSTANT R11, desc[UR8][R18.64] ;  /* 0x00000008120b7981 */ /* 0x000162000c1e9900 */
[----:B------:R-:W-:Y:S01]  /*1fb0*/  FMUL R15, R13, R13 ;  /* 0x0000000d0d0f7220 */ /* 0x000fe20000400000 */
[----:B------:R-:W-:Y:S01]  /*1fc0*/  BSSY.RECONVERGENT B0, `(.L_x_26) ;  /* 0x0000010000007945 */ /* 0x000fe20003800200 */
[----:B------:R-:W-:Y:S02]  /*1fd0*/  ISETP.GE.AND P2, PT, R17, 0x1, PT ;  /* 0x000000011100780c */ /* 0x000fe40003f46270 */
[----:B------:R-:W-:-:S04]  /*1fe0*/  FFMA R15, R14, R14, R15 ;  /* 0x0000000e0e0f7223 */ /* 0x000fc8000000000f */
[----:B------:R-:W-:-:S04]  /*1ff0*/  FADD R16, R15, 9.9999999392252902908e-09 ;  /* 0x322bcc770f107421 */ /* 0x000fc80000000000 */
[----:B------:R-:W1:Y:S08]  /*2000*/  MUFU.RCP R15, R16 ;  /* 0x00000010000f7308 */ /* 0x000e700000001000 */
[----:B------:R-:W2:Y:S01]  /*2010*/  FCHK P0, -R13, R16 ;  /* 0x000000100d007302 */ /* 0x000ea20000000100 */
[----:B-1----:R-:W-:-:S04]  /*2020*/  FFMA R12, -R16, R15, 1 ;  /* 0x3f800000100c7423 */ /* 0x002fc8000000010f */
[----:B------:R-:W-:-:S04]  /*2030*/  FFMA R12, R15, R12, R15 ;  /* 0x0000000c0f0c7223 */ /* 0x000fc8000000000f */
[----:B------:R-:W-:-:S04]  /*2040*/  FFMA R15, R12, -R13, RZ ;  /* 0x8000000d0c0f7223 */ /* 0x000fc800000000ff */
[----:B------:R-:W-:-:S04]  /*2050*/  FFMA R20, -R16, R15, -R13 ;  /* 0x0000000f10147223 */ /* 0x000fc8000000090d */
[----:B------:R-:W-:Y:S01]  /*2060*/  FFMA R12, R12, R20, R15 ;  /* 0x000000140c0c7223 */ /* 0x000fe2000000000f */
[----:B0-2---:R-:W-:Y:S06]  /*2070*/  @!P0 BRA `(.L_x_27) ;  /* 0x0000000000108947 */ /* 0x005fec0003800000 */
[----:B------:R-:W-:Y:S01]  /*2080*/  FADD R13, -R13, -RZ ;  /* 0x800000ff0d0d7221 */ /* 0x000fe20000000100 */
[----:B------:R-:W-:-:S07]  /*2090*/  MOV R18, 0x20b0 ;  /* 0x000020b000127802 */ /* 0x000fce0000000f00 */
[----:B-----5:R-:W-:Y:S05]  /*20a0*/  CALL.REL.NOINC `($__internal_0_$__cuda_sm3x_div_rn_noftz_f32_slowpath) ;  /* 0x0000002000c07944 */ /* 0x020fea0003c00000 */
[----:B------:R-:W-:-:S07]  /*20b0*/  IMAD.MOV.U32 R12, RZ, RZ, R13 ;  /* 0x000000ffff0c7224 */ /* 0x000fce00078e000d */
.L_x_27:
[----:B------:R-:W-:Y:S05]  /*20c0*/  BSYNC.RECONVERGENT B0 ;  /* 0x0000000000007941 */ /* 0x000fea0003800200 */
.L_x_26:
[----:B------:R-:W0:Y:S01]  /*20d0*/  MUFU.RCP R13, R16 ;  /* 0x00000010000d7308 */ /* 0x000e220000001000 */
[----:B------:R-:W-:Y:S07]  /*20e0*/  BSSY.RECONVERGENT B0, `(.L_x_28) ;  /* 0x000000b000007945 */ /* 0x000fee0003800200 */
[----:B------:R-:W1:Y:S01]  /*20f0*/  FCHK P0, R14, R16 ;  /* 0x000000100e007302 */ /* 0x000e620000000000 */
[----:B0-----:R-:W-:-:S04]  /*2100*/  FFMA R18, -R16, R13, 1 ;  /* 0x3f80000010127423 */ /* 0x001fc8000000010d */
[----:B------:R-:W-:-:S04]  /*2110*/  FFMA R13, R13, R18, R13 ;  /* 0x000000120d0d7223 */ /* 0x000fc8000000000d */
[----:B------:R-:W-:-:S04]  /*2120*/  FFMA R15, R13, R14, RZ ;  /* 0x0000000e0d0f7223 */ /* 0x000fc800000000ff */
[----:B------:R-:W-:-:S04]  /*2130*/  FFMA R18, -R16, R15, R14 ;  /* 0x0000000f10127223 */ /* 0x000fc8000000010e */
[----:B------:R-:W-:Y:S01]  /*2140*/  FFMA R13, R13, R18, R15 ;  /* 0x000000120d0d7223 */ /* 0x000fe2000000000f */
[----:B-1----:R-:W-:Y:S06]  /*2150*/  @!P0 BRA `(.L_x_29) ;  /* 0x00000000000c8947 */ /* 0x002fec0003800000 */
[----:B------:R-:W-:Y:S02]  /*2160*/  MOV R13, R14 ;  /* 0x0000000e000d7202 */ /* 0x000fe40000000f00 */
[----:B------:R-:W-:-:S07]  /*2170*/  MOV R18, 0x2190 ;  /* 0x0000219000127802 */ /* 0x000fce0000000f00 */
[----:B-----5:R-:W-:Y:S05]  /*2180*/  CALL.REL.NOINC `($__internal_0_$__cuda_sm3x_div_rn_noftz_f32_slowpath) ;  /* 0x0000002000887944 */ /* 0x020fea0003c00000 */
.L_x_29:
[----:B------:R-:W-:Y:S05]  /*2190*/  BSYNC.RECONVERGENT B0 ;  /* 0x0000000000007941 */ /* 0x000fea0003800200 */
.L_x_28:
[----:B------:R-:W-:Y:S05]  /*21a0*/  @!P2 EXIT ;  /* 0x000000000000a94d */ /* 0x000fea0003800000 */
[----:B------:R-:W0:Y:S02]  /*21b0*/  LDC R14, c[0x0][0x3cc] ;  /* 0x0000f300ff0e7b82 */ /* 0x000e240000000800 */
[----:B0-----:R-:W-:-:S13]  /*21c0*/  ISETP.GE.AND P0, PT, R14, 0x1, PT ;  /* 0x000000010e00780c */ /* 0x001fda0003f06270 */
[----:B------:R-:W-:Y:S05]  /*21d0*/  @!P0 EXIT ;  /* 0x000000000000894d */ /* 0x000fea0003800000 */
[----:B------:R-:W-:-:S05]  /*21e0*/  UMOV UR4, URZ ;  /* 0x000000ff00047c82 */ /* 0x000fca0008000000 */
.L_x_60:
[----:B0-----:R-:W-:-:S05]  /*21f0*/  UMOV UR5, URZ ;  /* 0x000000ff00057c82 */ /* 0x001fca0008000000 */
.L_x_59:
[----:B0-----:R-:W0:Y:S01]  /*2200*/  LDCU UR12, c[0x0][0x3c0] ;  /* 0x00007800ff0c77ac */ /* 0x001e220008000800 */
[----:B------:R-:W-:Y:S01]  /*2210*/  VIADD R14, R4, UR5 ;  /* 0x00000005040e7c36 */ /* 0x000fe20008000000 */
[----:B------:R-:W-:Y:S04]  /*2220*/  BSSY.RECONVERGENT B1, `(.L_x_30) ;  /* 0x000020f000017945 */ /* 0x000fe80003800200 */
[----:B0-----:R-:W-:-:S13]  /*2230*/  ISETP.GE.U32.AND P0, PT, R14, UR12, PT ;  /* 0x0000000c0e007c0c */ /* 0x001fda000bf06070 */
[----:B------:R-:W-:Y:S05]  /*2240*/  @P0 BRA `(.L_x_31) ;  /* 0x0000002000300947 */ /* 0x000fea0003800000 */
[----:B------:R-:W0:Y:S08]  /*2250*/  LDC R15, c[0x0][0x3bc] ;  /* 0x0000ef00ff0f7b82 */ /* 0x000e300000000800 */
[----:B------:R-:W1:Y:S01]  /*2260*/  LDC.64 R16, c[0x0][0x3c8] ;  /* 0x0000f200ff107b82 */ /* 0x000e620000000a00 */
[----:B0-----:R-:W-:Y:S02]  /*2270*/  IMAD R19, R0, R15, UR4 ;  /* 0x0000000400137e24 */ /* 0x001fe4000f8e020f */
[----:B------:R-:W-:-:S02]  /*2280*/  IMAD.MOV.U32 R15, RZ, RZ, RZ ;  /* 0x000000ffff0f7224 */ /* 0x000fc400078e00ff */
[----:B------:R-:W-:Y:S02]  /*2290*/  IMAD R14, R19, UR12, R14 ;  /* 0x0000000c130e7c24 */ /* 0x000fe4000f8e020e */
[----:B-1----:R-:W-:-:S04]  /*22a0*/  IMAD R16, R16, UR4, R3 ;  /* 0x0000000410107c24 */ /* 0x002fc8000f8e0203 */
[----:B------:R-:W-:-:S07]  /*22b0*/  IMAD R22, R16, R17, UR5 ;  /* 0x0000000510167e24 */ /* 0x000fce000f8e0211 */
.L_x_58:
[----:B0-----:R-:W0:Y:S01]  /*22c0*/  LDC R20, c[0x0][0x3c4] ;  /* 0x0000f100ff147b82 */ /* 0x001e220000000800 */
        /* <DEDUP_REMOVED lines=25> */
[----:B------:R-:W-:-:S03]  /*2460*/  IMAD.MOV.U32 R29, RZ, RZ, R24 ;  /* 0x000000ffff1d7224 */ /* 0x000fc600078e0018 */
[----:B------:R-:W-:Y:S01]  /*2470*/  IMAD.MOV.U32 R16, RZ, RZ, R30 ;  /* 0x000000ffff107224 */ /* 0x000fe200078e001e */
[----:B0-----:R-:W-:Y:S06]  /*2480*/  @!P5 BRA `(.L_x_35) ;  /* 0x000000040088d947 */ /* 0x001fec0003800000 */
[----:B------:R-:W-:-:S13]  /*2490*/  FSETP.NEU.AND P0, PT, |R21|, +INF , PT ;  /* 0x7f8000001500780b */ /* 0x000fda0003f0d200 */
[----:B------:R-:W-:Y:S05]  /*24a0*/  @!P0 BRA `(.L_x_36) ;  /* 0x0000000400788947 */ /* 0x000fea0003800000 */
[----:B------:R-:W-:Y:S01]  /*24b0*/  SHF.L.U32 R16, R21, 0x8, RZ ;  /* 0x0000000815107819 */ /* 0x000fe200000006ff */
[----:B------:R-:W-:Y:S01]  /*24c0*/  IMAD.MOV.U32 R27, RZ, RZ, RZ ;  /* 0x000000ffff1b7224 */ /* 0x000fe200078e00ff */
[----:B------:R-:W0:Y:S01]  /*24d0*/  LDCU.64 UR10, c[0x4][URZ] ;  /* 0x01000000ff0a77ac */ /* 0x000e220008000a00 */
[----:B------:R-:W-:Y:S01]  /*24e0*/  IMAD.MOV.U32 R24, RZ, RZ, RZ ;  /* 0x000000ffff187224 */ /* 0x000fe200078e00ff */
[----:B------:R-:W-:Y:S01]  /*24f0*/  LOP3.LUT R31, R16, 0x80000000, RZ, 0xfc, !PT ;  /* 0x80000000101f7812 */ /* 0x000fe200078efcff */
[----:B------:R-:W-:Y:S01]  /*2500*/  UMOV UR7, URZ ;  /* 0x000000ff00077c82 */ /* 0x000fe20008000000 */
[----:B------:R-:W-:-:S05]  /*2510*/  UMOV UR6, URZ ;  /* 0x000000ff00067c82 */ /* 0x000fca0008000000 */
.L_x_37:
[----:B0-----:R-:W-:Y:S02]  /*2520*/  IMAD.U32 R16, RZ, RZ, UR10 ;  /* 0x0000000aff107e24 */ /* 0x001fe4000f8e00ff */
[----:B------:R-:W-:-:S05]  /*2530*/  IMAD.U32 R17, RZ, RZ, UR11 ;  /* 0x0000000bff117e24 */ /* 0x000fca000f8e00ff */
[----:B------:R-:W2:Y:S01]  /*2540*/  LDG.E.CONSTANT R16, desc[UR8][R16.64] ;  /* 0x0000000810107981 */ /* 0x000ea2000c1e9900 */
[----:B------:R-:W-:Y:S01]  /*2550*/  UIADD3 UR6, UPT, UPT, UR6, 0x1, URZ ;  /* 0x0000000106067890 */ /* 0x000fe2000fffe0ff */
[C---:B------:R-:W-:Y:S01]  /*2560*/  ISETP.EQ.AND P0, PT, R24.reuse, RZ, PT ;  /* 0x000000ff1800720c */ /* 0x040fe20003f02270 */
[----:B------:R-:W-:Y:S01]  /*2570*/  UIADD3 UR10, UP1, UPT, UR10, 0x4, URZ ;  /* 0x000000040a0a7890 */ /* 0x000fe2000ff3e0ff */
[C---:B------:R-:W-:Y:S01]  /*2580*/  ISETP.EQ.AND P1, PT, R24.reuse, 0x4, PT ;  /* 0x000000041800780c */ /* 0x040fe20003f22270 */
[----:B------:R-:W-:Y:S01]  /*2590*/  UISETP.NE.AND UP0, UPT, UR6, 0x6, UPT ;  /* 0x000000060600788c */ /* 0x000fe2000bf05270 */
[C---:B------:R-:W-:Y:S01]  /*25a0*/  ISETP.EQ.AND P3, PT, R24.reuse, 0xc, PT ;  /* 0x0000000c1800780c */ /* 0x040fe20003f62270 */
[----:B------:R-:W-:Y:S01]  /*25b0*/  UIADD3.X UR11, UPT, UPT, URZ, UR11, URZ, UP1, !UPT ;  /* 0x0000000bff0b7290 */ /* 0x000fe20008ffe4ff */
[C---:B------:R-:W-:Y:S02]  /*25c0*/  ISETP.EQ.AND P4, PT, R24.reuse, 0x10, PT ;  /* 0x000000101800780c */ /* 0x040fe40003f82270 */
[----:B------:R-:W-:Y:S01]  /*25d0*/  ISETP.EQ.AND P6, PT, R24, 0x14, PT ;  /* 0x000000141800780c */ /* 0x000fe20003fc2270 */
[----:B--2---:R-:W-:-:S03]  /*25e0*/  IMAD.WIDE.U32 R18, R16, R31, RZ ;  /* 0x0000001f10127225 */ /* 0x004fc600078e00ff */
[----:B------:R-:W-:-:S04]  /*25f0*/  IADD3 R18, P2, PT, R18, R27, RZ ;  /* 0x0000001b12127210 */ /* 0x000fc80007f5e0ff */
[----:B------:R-:W-:Y:S01]  /*2600*/  IADD3.X R27, PT, PT, R19, UR7, RZ, P2, !PT ;  /* 0x00000007131b7c10 */ /* 0x000fe200097fe4ff */
[--C-:B------:R-:W-:Y:S01]  /*2610*/  @P0 IMAD.MOV.U32 R5, RZ, RZ, R18.reuse ;  /* 0x000000ffff050224 */ /* 0x100fe200078e0012 */
[C---:B------:R-:W-:Y:S01]  /*2620*/  ISETP.EQ.AND P2, PT, R24.reuse, 0x8, PT ;  /* 0x000000081800780c */ /* 0x040fe20003f42270 */
[--C-:B------:R-:W-:Y:S01]  /*2630*/  @P3 IMAD.MOV.U32 R8, RZ, RZ, R18.reuse ;  /* 0x000000ffff083224 */ /* 0x100fe200078e0012 */
[----:B------:R-:W-:Y:S01]  /*2640*/  @P1 MOV R6, R18 ;  /* 0x0000001200061202 */ /* 0x000fe20000000f00 */
[--C-:B------:R-:W-:Y:S02]  /*2650*/  @P4 IMAD.MOV.U32 R9, RZ, RZ, R18.reuse ;  /* 0x000000ffff094224 */ /* 0x100fe400078e0012 */
[----:B------:R-:W-:Y:S02]  /*2660*/  @P6 IMAD.MOV.U32 R10, RZ, RZ, R18 ;  /* 0x000000ffff0a6224 */ /* 0x000fe400078e0012 */
[----:B------:R-:W-:-:S06]  /*2670*/  VIADD R24, R24, 0x4 ;  /* 0x0000000418187836 */ /* 0x000fcc0000000000 */
[----:B------:R-:W-:Y:S01]  /*2680*/  @P2 IMAD.MOV.U32 R7, RZ, RZ, R18 ;  /* 0x000000ffff072224 */ /* 0x000fe200078e0012 */
[----:B------:R-:W-:Y:S06]  /*2690*/  BRA.U UP0, `(.L_x_37) ;  /* 0xfffffffd00a07547 */ /* 0x000fec000b83ffff */
[----:B------:R-:W-:Y:S01]  /*26a0*/  SHF.R.U32.HI R19, RZ, 0x17, R21 ;  /* 0x00000017ff137819 */ /* 0x000fe20000011615 */
[----:B------:R-:W-:Y:S03]  /*26b0*/  BSSY.RECONVERGENT B3, `(.L_x_38) ;  /* 0x000002a000037945 */ /* 0x000fe60003800200 */
[----:B------:R-:W-:-:S04]  /*26c0*/  LOP3.LUT R16, R19, 0xe0, RZ, 0xc0, !PT ;  /* 0x000000e013107812 */ /* 0x000fc800078ec0ff */
[----:B------:R-:W-:-:S04]  /*26d0*/  IADD3 R16, PT, PT, R16, -0x80, RZ ;  /* 0xffffff8010107810 */ /* 0x000fc80007ffe0ff */
[----:B------:R-:W-:-:S05]  /*26e0*/  SHF.R.U32.HI R16, RZ, 0x5, R16 ;  /* 0x00000005ff107819 */ /* 0x000fca0000011610 */
[----:B------:R-:W-:-:S05]  /*26f0*/  IMAD.U32 R18, R16, -0x4, RZ ;  /* 0xfffffffc10127824 */ /* 0x000fca00078e00ff */
[C---:B------:R-:W-:Y:S02]  /*2700*/  ISETP.EQ.AND P0, PT, R18.reuse, -0x18, PT ;  /* 0xffffffe81200780c */ /* 0x040fe40003f02270 */
[C---:B------:R-:W-:Y:S02]  /*2710*/  ISETP.EQ.AND P6, PT, R18.reuse, -0x14, PT ;  /* 0xffffffec1200780c */ /* 0x040fe40003fc2270 */
[C---:B------:R-:W-:Y:S02]  /*2720*/  ISETP.EQ.AND P4, PT, R18.reuse, -0x10, PT ;  /* 0xfffffff01200780c */ /* 0x040fe40003f82270 */
[C---:B------:R-:W-:Y:S02]  /*2730*/  ISETP.EQ.AND P3, PT, R18.reuse, -0xc, PT ;  /* 0xfffffff41200780c */ /* 0x040fe40003f62270 */
[C---:B------:R-:W-:Y:S02]  /*2740*/  ISETP.EQ.AND P2, PT, R18.reuse, -0x8, PT ;  /* 0xfffffff81200780c */ /* 0x040fe40003f42270 */
[----:B------:R-:W-:-:S03]  /*2750*/  ISETP.EQ.AND P1, PT, R18, -0x4, PT ;  /* 0xfffffffc1200780c */ /* 0x000fc60003f22270 */
[--C-:B------:R-:W-:Y:S01]  /*2760*/  @P0 IMAD.MOV.U32 R24, RZ, RZ, R5.reuse ;  /* 0x000000ffff180224 */ /* 0x100fe200078e0005 */
[C---:B------:R-:W-:Y:S01]  /*2770*/  ISETP.EQ.AND P0, PT, R18.reuse, RZ, PT ;  /* 0x000000ff1200720c */ /* 0x040fe20003f02270 */
[----:B------:R-:W-:Y:S02]  /*2780*/  @P6 IMAD.MOV.U32 R16, RZ, RZ, R5 ;  /* 0x000000ffff106224 */ /* 0x000fe400078e0005 */
[--C-:B------:R-:W-:Y:S01]  /*2790*/  @P6 IMAD.MOV.U32 R24, RZ, RZ, R6.reuse ;  /* 0x000000ffff186224 */ /* 0x100fe200078e0006 */
[----:B------:R-:W-:Y:S01]  /*27a0*/  ISETP.EQ.AND P6, PT, R18, 0x4, PT ;  /* 0x000000041200780c */ /* 0x000fe20003fc2270 */
[----:B------:R-:W-:Y:S01]  /*27b0*/  @P4 IMAD.MOV.U32 R16, RZ, RZ, R6 ;  /* 0x000000ffff104224 */ /* 0x000fe200078e0006 */
[----:B------:R-:W-:Y:S01]  /*27c0*/  @P4 MOV R24, R7 ;  /* 0x0000000700184202 */ /* 0x000fe20000000f00 */
[----:B------:R-:W-:Y:S01]  /*27d0*/  @P3 IMAD.MOV.U32 R16, RZ, RZ, R7 ;  /* 0x000000ffff103224 */ /* 0x000fe200078e0007 */
[----:B------:R-:W-:Y:S01]  /*27e0*/  P2R R17, PR, RZ, 0x40 ;  /* 0x00000040ff117803 */ /* 0x000fe20000000000 */
[----:B------:R-:W-:-:S02]  /*27f0*/  @P2 IMAD.MOV.U32 R16, RZ, RZ, R8 ;  /* 0x000000ffff102224 */ /* 0x000fc400078e0008 */
[----:B------:R-:W-:Y:S02]  /*2800*/  @P1 IMAD.MOV.U32 R16, RZ, RZ, R9 ;  /* 0x000000ffff101224 */ /* 0x000fe400078e0009 */
[----:B------:R-:W-:Y:S02]  /*2810*/  @P0 IMAD.MOV.U32 R16, RZ, RZ, R10 ;  /* 0x000000ffff100224 */ /* 0x000fe400078e000a */
[----:B------:R-:W-:Y:S02]  /*2820*/  @P3 IMAD.MOV.U32 R24, RZ, RZ, R8 ;  /* 0x000000ffff183224 */ /* 0x000fe400078e0008 */
[----:B------:R-:W-:Y:S01]  /*2830*/  @P6 IMAD.MOV.U32 R16, RZ, RZ, R27 ;  /* 0x000000ffff106224 */ /* 0x000fe200078e001b */
[----:B------:R-:W-:Y:S01]  /*2840*/  LOP3.LUT P6, RZ, R19, 0x1f, RZ, 0xc0, !PT ;  /* 0x0000001f13ff7812 */ /* 0x000fe200078cc0ff */
[----:B------:R-:W-:Y:S01]  /*2850*/  @P2 IMAD.MOV.U32 R24, RZ, RZ, R9 ;  /* 0x000000ffff182224 */ /* 0x000fe200078e0009 */
[----:B------:R-:W-:Y:S01]  /*2860*/  @P1 MOV R24, R10 ;  /* 0x0000000a00181202 */ /* 0x000fe20000000f00 */
[----:B------:R-:W-:-:S10]  /*2870*/  @P0 IMAD.MOV.U32 R24, RZ, RZ, R27 ;  /* 0x000000ffff180224 */ /* 0x000fd400078e001b */
[----:B------:R-:W-:Y:S05]  /*2880*/  @!P6 BRA `(.L_x_39) ;  /* 0x000000000030e947 */ /* 0x000fea0003800000 */
[----:B------:R-:W-:Y:S01]  /*2890*/  @P4 IMAD.MOV.U32 R17, RZ, RZ, R5 ;  /* 0x000000ffff114224 */ /* 0x000fe200078e0005 */
[C---:B------:R-:W-:Y:S01]  /*28a0*/  ISETP.EQ.AND P6, PT, R18.reuse, 0x4, PT ;  /* 0x000000041200780c */ /* 0x040fe20003fc2270 */
[----:B------:R-:W-:Y:S01]  /*28b0*/  @P3 IMAD.MOV.U32 R17, RZ, RZ, R6 ;  /* 0x000000ffff113224 */ /* 0x000fe200078e0006 */
[----:B------:R-:W-:Y:S01]  /*28c0*/  @P2 MOV R17, R7 ;  /* 0x0000000700112202 */ /* 0x000fe20000000f00 */
[----:B------:R-:W-:Y:S01]  /*28d0*/  @P1 IMAD.MOV.U32 R17, RZ, RZ, R8 ;  /* 0x000000ffff111224 */ /* 0x000fe200078e0008 */
[----:B------:R-:W-:Y:S01]  /*28e0*/  ISETP.EQ.AND P2, PT, R18, 0x8, PT ;  /* 0x000000081200780c */ /* 0x000fe20003f42270 */
[----:B------:R-:W-:Y:S01]  /*28f0*/  @P0 IMAD.MOV.U32 R17, RZ, RZ, R9 ;  /* 0x000000ffff110224 */ /* 0x000fe200078e0009 */
[----:B------:R-:W-:-:S04]  /*2900*/  LOP3.LUT R19, R19, 0x1f, RZ, 0xc0, !PT ;  /* 0x0000001f13137812 */ /* 0x000fc800078ec0ff */
[----:B------:R-:W-:-:S03]  /*2910*/  SHF.L.W.U32.HI R24, R16, R19, R24 ;  /* 0x0000001310187219 */ /* 0x000fc60000010e18 */
[----:B------:R-:W-:-:S04]  /*2920*/  @P6 IMAD.MOV.U32 R17, RZ, RZ, R10 ;  /* 0x000000ffff116224 */ /* 0x000fc800078e000a */
[----:B------:R-:W-:-:S05]  /*2930*/  @P2 IMAD.MOV.U32 R17, RZ, RZ, R27 ;  /* 0x000000ffff112224 */ /* 0x000fca00078e001b */
[----:B------:R-:W-:-:S07]  /*2940*/  SHF.L.W.U32.HI R16, R17, R19, R16 ;  /* 0x0000001311107219 */ /* 0x000fce0000010e10 */
.L_x_39:
[----:B------:R-:W-:Y:S05]  /*2950*/  BSYNC.RECONVERGENT B3 ;  /* 0x0000000000037941 */ /* 0x000fea0003800200 */
.L_x_38:
        /* <DEDUP_REMOVED lines=12> */
[----:B------:R-:W-:Y:S02]  /*2a20*/  ISETP.GE.AND P1, PT, R27, RZ, PT ;  /* 0x000000ff1b00720c */ /* 0x000fe40003f26270 */
[----:B------:R-:W-:-:S05]  /*2a30*/  IADD3 R26, PT, PT, -R24, RZ, RZ ;  /* 0x000000ff181a7210 */ /* 0x000fca0007ffe1ff */
[----:B------:R-:W-:Y:S01]  /*2a40*/  @!P0 IMAD.MOV.U32 R24, RZ, RZ, R26 ;  /* 0x000000ffff188224 */ /* 0x000fe200078e001a */
[----:B0-----:R-:W-:-:S10]  /*2a50*/  DMUL R18, R16, UR6 ;  /* 0x0000000610127c28 */ /* 0x001fd40008000000 */
[----:B------:R-:W0:Y:S02]  /*2a60*/  F2F.F32.F64 R18, R18 ;  /* 0x0000001200127310 */ /* 0x000e240000301000 */
[----:B0-----:R-:W-:Y:S01]  /*2a70*/  FSEL R16, -R18, R18, !P1 ;  /* 0x0000001212107208 */ /* 0x001fe20004800100 */
[----:B------:R-:W-:Y:S06]  /*2a80*/  BRA `(.L_x_35) ;  /* 0x0000000000087947 */ /* 0x000fec0003800000 */
.L_x_36:
[----:B------:R-:W-:Y:S01]  /*2a90*/  FMUL R16, RZ, R21 ;  /* 0x00000015ff107220 */ /* 0x000fe20000400000 */
[----:B------:R-:W-:-:S07]  /*2aa0*/  IMAD.MOV.U32 R24, RZ, RZ, RZ ;  /* 0x000000ffff187224 */ /* 0x000fce00078e00ff */
.L_x_35:
[----:B------:R-:W-:Y:S05]  /*2ab0*/  BSYNC.RECONVERGENT B2 ;  /* 0x0000000000027941 */ /* 0x000fea0003800200 */
.L_x_34:
[----:B------:R-:W-:Y:S02]  /*2ac0*/  IMAD.MOV.U32 R26, RZ, RZ, 0x37cbac00 ;  /* 0x37cbac00ff1a7424 */ /* 0x000fe400078e00ff */
[----:B------:R-:W-:Y:S01]  /*2ad0*/  FMUL R17, R16, R16 ;  /* 0x0000001010117220 */ /* 0x000fe20000400000 */
[C---:B------:R-:W-:Y:S01]  /*2ae0*/  LOP3.LUT R19, R24.reuse, 0x1, RZ, 0xc0, !PT ;  /* 0x0000000118137812 */ /* 0x040fe200078ec0ff */
[----:B------:R-:W-:Y:S01]  /*2af0*/  IMAD.MOV.U32 R27, RZ, RZ, 0x3c0885e4 ;  /* 0x3c0885e4ff1b7424 */ /* 0x000fe200078e00ff */
[----:B------:R-:W-:Y:S01]  /*2b00*/  MOV R28, 0x3e2aaaa8 ;  /* 0x3e2aaaa8001c7802 */ /* 0x000fe20000000f00 */
[----:B------:R-:W-:Y:S01]  /*2b10*/  FFMA R18, R17, R26, -0.0013887860113754868507 ;  /* 0xbab607ed11127423 */ /* 0x000fe2000000001a */
[----:B------:R-:W-:Y:S01]  /*2b20*/  ISETP.NE.U32.AND P0, PT, R19, 0x1, PT ;  /* 0x000000011300780c */ /* 0x000fe20003f05070 */
[----:B------:R-:W-:Y:S01]  /*2b30*/  VIADD R19, R24, 0x1 ;  /* 0x0000000118137836 */ /* 0x000fe20000000000 */
[----:B------:R-:W-:Y:S02]  /*2b40*/  BSSY.RECONVERGENT B2, `(.L_x_40) ;  /* 0x0000068000027945 */ /* 0x000fe40003800200 */
[----:B------:R-:W-:-:S02]  /*2b50*/  FSEL R18, R18, -0.00019574658654164522886, P0 ;  /* 0xb94d415312127808 */ /* 0x000fc40000000000 */
[----:B------:R-:W-:Y:S02]  /*2b60*/  FSEL R32, R27, 0.041666727513074874878, !P0 ;  /* 0x3d2aaabb1b207808 */ /* 0x000fe40004000000 */
[----:B------:R-:W-:Y:S02]  /*2b70*/  LOP3.LUT P1, RZ, R19, 0x2, RZ, 0xc0, !PT ;  /* 0x0000000213ff7812 */ /* 0x000fe4000782c0ff */
[----:B------:R-:W-:Y:S01]  /*2b80*/  FSEL R24, R16, 1, !P0 ;  /* 0x3f80000010187808 */ /* 0x000fe20004000000 */
[----:B------:R-:W-:Y:S01]  /*2b90*/  FFMA R18, R17, R18, R32 ;  /* 0x0000001211127223 */ /* 0x000fe20000000020 */
[----:B------:R-:W-:-:S03]  /*2ba0*/  FSEL R31, -R28, -0.4999999701976776123, !P0 ;  /* 0xbeffffff1c1f7808 */ /* 0x000fc60004000100 */
[C---:B------:R-:W-:Y:S02]  /*2bb0*/  FFMA R19, R17.reuse, R24, RZ ;  /* 0x0000001811137223 */ /* 0x040fe400000000ff */
[----:B------:R-:W-:-:S04]  /*2bc0*/  FFMA R18, R17, R18, R31 ;  /* 0x0000001211127223 */ /* 0x000fc8000000001f */
[----:B------:R-:W-:-:S04]  /*2bd0*/  FFMA R24, R19, R18, R24 ;  /* 0x0000001213187223 */ /* 0x000fc80000000018 */
[----:B------:R-:W-:Y:S01]  /*2be0*/  @P1 FADD R24, RZ, -R24 ;  /* 0x80000018ff181221 */ /* 0x000fe20000000000 */
[----:B------:R-:W-:Y:S06]  /*2bf0*/  @!P5 BRA `(.L_x_41) ;  /* 0x000000040070d947 */ /* 0x000fec0003800000 */
[----:B------:R-:W-:-:S13]  /*2c00*/  FSETP.NEU.AND P0, PT, |R21|, +INF , PT ;  /* 0x7f8000001500780b */ /* 0x000fda0003f0d200 */
[----:B------:R-:W-:Y:S05]  /*2c10*/  @!P0 BRA `(.L_x_42) ;  /* 0x0000000400608947 */ /* 0x000fea0003800000 */
[----:B------:R-:W-:Y:S01]  /*2c20*/  IMAD.SHL.U32 R16, R21, 0x100, RZ ;  /* 0x0000010015107824 */ /* 0x000fe200078e00ff */
[----:B------:R-:W-:Y:S01]  /*2c30*/  UMOV UR6, URZ ;  /* 0x000000ff00067c82 */ /* 0x000fe20008000000 */
[----:B------:R-:W-:Y:S02]  /*2c40*/  IMAD.MOV.U32 R29, RZ, RZ, RZ ;  /* 0x000000ffff1d7224 */ /* 0x000fe400078e00ff */
[----:B------:R-:W-:Y:S01]  /*2c50*/  IMAD.MOV.U32 R31, RZ, RZ, RZ ;  /* 0x000000ffff1f7224 */ /* 0x000fe200078e00ff */
[----:B------:R-:W-:-:S07]  /*2c60*/  LOP3.LUT R33, R16, 0x80000000, RZ, 0xfc, !PT ;  /* 0x8000000010217812 */ /* 0x000fce00078efcff */
.L_x_43:
        /* <DEDUP_REMOVED lines=25> */
[----:B------:R-:W-:Y:S02]  /*2e00*/  LOP3.LUT P6, RZ, R19, 0x1f, RZ, 0xc0, !PT ;  /* 0x0000001f13ff7812 */ /* 0x000fe400078cc0ff */
        /* <DEDUP_REMOVED lines=12> */
[--C-:B------:R-:W-:Y:S01]  /*2ed0*/  @P4 IMAD.MOV.U32 R30, RZ, RZ, R6.reuse ;  /* 0x000000ffff1e4224 */ /* 0x100fe200078e0006 */
[----:B------:R-:W-:Y:S01]  /*2ee0*/  ISETP.EQ.AND P4, PT, R18, 0x4, PT ;  /* 0x000000041200780c */ /* 0x000fe20003f82270 */
[----:B------:R-:W-:Y:S01]  /*2ef0*/  @P2 IMAD.MOV.U32 R16, RZ, RZ, R6 ;  /* 0x000000ffff102224 */ /* 0x000fe200078e0006 */
[----:B------:R-:W-:Y:S01]  /*2f00*/  @P2 MOV R30, R7 ;  /* 0x00000007001e2202 */ /* 0x000fe20000000f00 */
[----:B------:R-:W-:Y:S02]  /*2f10*/  @P1 IMAD.MOV.U32 R16, RZ, RZ, R7 ;  /* 0x000000ffff101224 */ /* 0x000fe400078e0007 */
[----:B------:R-:W-:-:S02]  /*2f20*/  @P1 IMAD.MOV.U32 R30, RZ, RZ, R8 ;  /* 0x000000ffff1e1224 */ /* 0x000fc400078e0008 */
[----:B------:R-:W-:Y:S02]  /*2f30*/  @P0 IMAD.MOV.U32 R16, RZ, RZ, R8 ;  /* 0x000000ffff100224 */ /* 0x000fe400078e0008 */
[--C-:B------:R-:W-:Y:S01]  /*2f40*/  @P0 IMAD.MOV.U32 R30, RZ, RZ, R9.reuse ;  /* 0x000000ffff1e0224 */ /* 0x100fe200078e0009 */
[----:B------:R-:W-:Y:S01]  /*2f50*/  @P3 MOV R30, R10 ;  /* 0x0000000a001e3202 */ /* 0x000fe20000000f00 */
[----:B------:R-:W-:Y:S02]  /*2f60*/  @P3 IMAD.MOV.U32 R16, RZ, RZ, R9 ;  /* 0x000000ffff103224 */ /* 0x000fe400078e0009 */
[----:B------:R-:W-:Y:S02]  /*2f70*/  @P5 IMAD.MOV.U32 R16, RZ, RZ, R10 ;  /* 0x000000ffff105224 */ /* 0x000fe400078e000a */
[--C-:B------:R-:W-:Y:S02]  /*2f80*/  @P5 IMAD.MOV.U32 R30, RZ, RZ, R29.reuse ;  /* 0x000000ffff1e5224 */ /* 0x100fe400078e001d */
[----:B------:R-:W-:Y:S01]  /*2f90*/  @P4 IMAD.MOV.U32 R16, RZ, RZ, R29 ;  /* 0x000000ffff104224 */ /* 0x000fe200078e001d */
[----:B------:R-:W-:Y:S06]  /*2fa0*/  @!P6 BRA `(.L_x_45) ;  /* 0x00000000002ce947 */ /* 0x000fec0003800000 */
[----:B------:R-:W-:Y:S01]  /*2fb0*/  @P2 IMAD.MOV.U32 R17, RZ, RZ, R5 ;  /* 0x000000ffff112224 */ /* 0x000fe200078e0005 */
[----:B------:R-:W-:Y:S01]  /*2fc0*/  LOP3.LUT R19, R19, 0x1f, RZ, 0xc0, !PT ;  /* 0x0000001f13137812 */ /* 0x000fe200078ec0ff */
[----:B------:R-:W-:Y:S01]  /*2fd0*/  @P1 IMAD.MOV.U32 R17, RZ, RZ, R6 ;  /* 0x000000ffff111224 */ /* 0x000fe200078e0006 */
[----:B------:R-:W-:Y:S01]  /*2fe0*/  @P0 MOV R17, R7 ;  /* 0x0000000700110202 */ /* 0x000fe20000000f00 */
[----:B------:R-:W-:Y:S01]  /*2ff0*/  @P3 IMAD.MOV.U32 R17, RZ, RZ, R8 ;  /* 0x000000ffff113224 */ /* 0x000fe200078e0008 */
[----:B------:R-:W-:Y:S01]  /*3000*/  ISETP.EQ.AND P0, PT, R18, 0x8, PT ;  /* 0x000000081200780c */ /* 0x000fe20003f02270 */
[----:B------:R-:W-:Y:S01]  /*3010*/  @P5 IMAD.MOV.U32 R17, RZ, RZ, R9 ;  /* 0x000000ffff115224 */ /* 0x000fe200078e0009 */
[----:B------:R-:W-:Y:S01]  /*3020*/  SHF.L.W.U32.HI R30, R16, R19, R30 ;  /* 0x00000013101e7219 */ /* 0x000fe20000010e1e */
[----:B------:R-:W-:-:S10]  /*3030*/  @P4 IMAD.MOV.U32 R17, RZ, RZ, R10 ;  /* 0x000000ffff114224 */ /* 0x000fd400078e000a */
[----:B------:R-:W-:-:S05]  /*3040*/  @P0 IMAD.MOV.U32 R17, RZ, RZ, R29 ;  /* 0x000000ffff110224 */ /* 0x000fca00078e001d */
[----:B------:R-:W-:-:S07]  /*3050*/  SHF.L.W.U32.HI R16, R17, R19, R16 ;  /* 0x0000001311107219 */ /* 0x000fce0000010e10 */
.L_x_45:
[----:B------:R-:W-:Y:S05]  /*3060*/  BSYNC.RECONVERGENT B3 ;  /* 0x0000000000037941 */ /* 0x000fea0003800200 */
.L_x_44:
        /* <DEDUP_REMOVED lines=19> */
.L_x_42:
[----:B------:R-:W-:Y:S01]  /*31a0*/  FMUL R30, RZ, R21 ;  /* 0x00000015ff1e7220 */ /* 0x000fe20000400000 */
[----:B------:R-:W-:-:S07]  /*31b0*/  IMAD.MOV.U32 R29, RZ, RZ, RZ ;  /* 0x000000ffff1d7224 */ /* 0x000fce00078e00ff */
.L_x_41:
[----:B------:R-:W-:Y:S05]  /*31c0*/  BSYNC.RECONVERGENT B2 ;  /* 0x0000000000027941 */ /* 0x000fea0003800200 */
.L_x_40:
[----:B-----5:R-:W-:Y:S01]  /*31d0*/  FMUL R31, R20, 0.63661974668502807617 ;  /* 0x3f22f983141f7820 */ /* 0x020fe20000400000 */
[----:B------:R-:W-:Y:S01]  /*31e0*/  FMUL R17, R30, R30 ;  /* 0x0000001e1e117220 */ /* 0x000fe20000400000 */
[----:B------:R-:W-:Y:S01]  /*31f0*/  LOP3.LUT R16, R29, 0x1, RZ, 0xc0, !PT ;  /* 0x000000011d107812 */ /* 0x000fe200078ec0ff */
[----:B------:R-:W-:Y:S01]  /*3200*/  BSSY.RECONVERGENT B2, `(.L_x_46) ;  /* 0x0000074000027945 */ /* 0x000fe20003800200 */
[----:B------:R-:W-:Y:S01]  /*3210*/  FSETP.GE.AND P5, PT, |R20|, 105615, PT ;  /* 0x47ce47801400780b */ /* 0x000fe20003fa6200 */
[----:B------:R-:W-:Y:S01]  /*3220*/  FFMA R26, R17, R26, -0.0013887860113754868507 ;  /* 0xbab607ed111a7423 */ /* 0x000fe2000000001a */
[----:B------:R-:W0:Y:S01]  /*3230*/  F2I.NTZ R31, R31 ;  /* 0x0000001f001f7305 */ /* 0x000e220000203100 */
[----:B------:R-:W-:-:S04]  /*3240*/  ISETP.NE.U32.AND P0, PT, R16, 0x1, PT ;  /* 0x000000011000780c */ /* 0x000fc80003f05070 */
[----:B------:R-:W-:Y:S02]  /*3250*/  FSEL R16, R27, 0.041666727513074874878, P0 ;  /* 0x3d2aaabb1b107808 */ /* 0x000fe40000000000 */
[----:B------:R-:W-:Y:S02]  /*3260*/  FSEL R26, R26, -0.00019574658654164522886, !P0 ;  /* 0xb94d41531a1a7808 */ /* 0x000fe40004000000 */
[----:B------:R-:W-:-:S03]  /*3270*/  FSEL R28, -R28, -0.4999999701976776123, P0 ;  /* 0xbeffffff1c1c7808 */ /* 0x000fc60000000100 */
[C---:B------:R-:W-:Y:S01]  /*3280*/  FFMA R16, R17.reuse, R26, R16 ;  /* 0x0000001a11107223 */ /* 0x040fe20000000010 */
[----:B------:R-:W-:Y:S02]  /*3290*/  FSEL R26, R30, 1, P0 ;  /* 0x3f8000001e1a7808 */ /* 0x000fe40000000000 */
[----:B0-----:R-:W-:Y:S01]  /*32a0*/  I2FP.F32.S32 R19, R31 ;  /* 0x0000001f00137245 */ /* 0x001fe20000201400 */
[----:B------:R-:W-:Y:S01]  /*32b0*/  FFMA R16, R17, R16, R28 ;  /* 0x0000001011107223 */ /* 0x000fe2000000001c */
[----:B------:R-:W-:Y:S01]  /*32c0*/  LOP3.LUT P0, RZ, R29, 0x2, RZ, 0xc0, !PT ;  /* 0x000000021dff7812 */ /* 0x000fe2000780c0ff */
[----:B------:R-:W-:Y:S01]  /*32d0*/  FFMA R17, R17, R26, RZ ;  /* 0x0000001a11117223 */ /* 0x000fe200000000ff */
[----:B------:R-:W-:Y:S02]  /*32e0*/  IMAD.MOV.U32 R30, RZ, RZ, R31 ;  /* 0x000000ffff1e7224 */ /* 0x000fe400078e001f */
[----:B------:R-:W-:Y:S01]  /*32f0*/  FFMA R18, R19, -1.5707962512969970703, R20 ;  /* 0xbfc90fda13127823 */ /* 0x000fe20000000014 */
[----:B------:R-:W-:-:S03]  /*3300*/  FFMA R26, R17, R16, R26 ;  /* 0x00000010111a7223 */ /* 0x000fc6000000001a */
[----:B------:R-:W-:-:S04]  /*3310*/  FFMA R18, R19, -7.5497894158615963534e-08, R18 ;  /* 0xb3a2216813127823 */ /* 0x000fc80000000012 */
[----:B------:R-:W-:Y:S01]  /*3320*/  FFMA R29, R19, -5.3903029534742383927e-15, R18 ;  /* 0xa7c234c5131d7823 */ /* 0x000fe20000000012 */
[----:B------:R-:W-:-:S03]  /*3330*/  @P0 FADD R26, RZ, -R26 ;  /* 0x8000001aff1a0221 */ /* 0x000fc60000000000 */
[----:B------:R-:W-:Y:S01]  /*3340*/  IMAD.MOV.U32 R17, RZ, RZ, R29 ;  /* 0x000000ffff117224 */ /* 0x000fe200078e001d */
[----:B------:R-:W-:Y:S06]  /*3350*/  @!P5 BRA `(.L_x_47) ;  /* 0x000000040078d947 */ /* 0x000fec0003800000 */
[----:B------:R-:W-:-:S13]  /*3360*/  FSETP.NEU.AND P0, PT, |R20|, +INF , PT ;  /* 0x7f8000001400780b */ /* 0x000fda0003f0d200 */
[----:B------:R-:W-:Y:S05]  /*3370*/  @!P0 BRA `(.L_x_48) ;  /* 0x0000000400688947 */ /* 0x000fea0003800000 */
[----:B------:R-:W-:Y:S01]  /*3380*/  SHF.L.U32 R16, R20, 0x8, RZ ;  /* 0x0000000814107819 */ /* 0x000fe200000006ff */
[----:B------:R-:W-:Y:S01]  /*3390*/  IMAD.MOV.U32 R21, RZ, RZ, RZ ;  /* 0x000000ffff157224 */ /* 0x000fe200078e00ff */
[----:B------:R-:W-:Y:S01]  /*33a0*/  UMOV UR6, URZ ;  /* 0x000000ff00067c82 */ /* 0x000fe20008000000 */
[----:B------:R-:W-:Y:S01]  /*33b0*/  IMAD.MOV.U32 R27, RZ, RZ, RZ ;  /* 0x000000ffff1b7224 */ /* 0x000fe200078e00ff */
[----:B------:R-:W-:-:S07]  /*33c0*/  LOP3.LUT R31, R16, 0x80000000, RZ, 0xfc, !PT ;  /* 0x80000000101f7812 */ /* 0x000fce00078efcff */
.L_x_49:
        /* <DEDUP_REMOVED lines=9> */
[----:B------:R-:W-:Y:S01]  /*3460*/  ISETP.EQ.AND P1, PT, R28, 0x10, PT ;  /* 0x000000101c00780c */ /* 0x000fe20003f22270 */
[----:B--2---:R-:W-:-:S03]  /*3470*/  IMAD.WIDE.U32 R16, R16, R31, RZ ;  /* 0x0000001f10107225 */ /* 0x004fc600078e00ff */
[----:B------:R-:W-:-:S04]  /*3480*/  IADD3 R16, P0, PT, R16, R21, RZ ;  /* 0x0000001510107210 */ /* 0x000fc80007f1e0ff */
[----:B------:R-:W-:Y:S01]  /*3490*/  @P6 MOV R5, R16 ;  /* 0x0000001000056202 */ /* 0x000fe20000000f00 */
[--C-:B------:R-:W-:Y:S01]  /*34a0*/  @P4 IMAD.MOV.U32 R6, RZ, RZ, R16.reuse ;  /* 0x000000ffff064224 */ /* 0x100fe200078e0010 */
[----:B------:R-:W-:Y:S01]  /*34b0*/  ISETP.NE.AND P6, PT, R27, 0x6, PT ;  /* 0x000000061b00780c */ /* 0x000fe20003fc5270 */
[--C-:B------:R-:W-:Y:S01]  /*34c0*/  @P3 IMAD.MOV.U32 R7, RZ, RZ, R16.reuse ;  /* 0x000000ffff073224 */ /* 0x100fe200078e0010 */
[----:B------:R-:W-:Y:S01]  /*34d0*/  IADD3.X R21, PT, PT, R17, UR6, RZ, P0, !PT ;  /* 0x0000000611157c10 */ /* 0x000fe200087fe4ff */
[--C-:B------:R-:W-:Y:S01]  /*34e0*/  @P2 IMAD.MOV.U32 R8, RZ, RZ, R16.reuse ;  /* 0x000000ffff082224 */ /* 0x100fe200078e0010 */
[----:B------:R-:W-:Y:S01]  /*34f0*/  ISETP.EQ.AND P0, PT, R28, 0x14, PT ;  /* 0x000000141c00780c */ /* 0x000fe20003f02270 */
[----:B------:R-:W-:-:S12]  /*3500*/  @P1 IMAD.MOV.U32 R9, RZ, RZ, R16 ;  /* 0x000000ffff091224 */ /* 0x000fd800078e0010 */
[----:B------:R-:W-:Y:S01]  /*3510*/  @P0 MOV R10, R16 ;  /* 0x00000010000a0202 */ /* 0x000fe20000000f00 */
[----:B------:R-:W-:Y:S06]  /*3520*/  @P6 BRA `(.L_x_49) ;  /* 0xfffffffc00a86947 */ /* 0x000fec000383ffff */
[----:B------:R-:W-:Y:S01]  /*3530*/  SHF.R.U32.HI R19, RZ, 0x17, R20 ;  /* 0x00000017ff137819 */ /* 0x000fe20000011614 */
[----:B------:R-:W-:Y:S03]  /*3540*/  BSSY.RECONVERGENT B3, `(.L_x_50) ;  /* 0x000002a000037945 */ /* 0x000fe60003800200 */
[----:B------:R-:W-:-:S05]  /*3550*/  LOP3.LUT R16, R19, 0xe0, RZ, 0xc0, !PT ;  /* 0x000000e013107812 */ /* 0x000fca00078ec0ff */
        /* <DEDUP_REMOVED lines=11> */
[----:B------:R-:W-:Y:S01]  /*3610*/  @P6 IMAD.MOV.U32 R16, RZ, RZ, R5 ;  /* 0x000000ffff106224 */ /* 0x000fe200078e0005 */
[----:B------:R-:W-:Y:S01]  /*3620*/  @P6 MOV R27, R6 ;  /* 0x00000006001b6202 */ /* 0x000fe20000000f00 */
[----:B------:R-:W-:Y:S01]  /*3630*/  @P4 IMAD.MOV.U32 R16, RZ, RZ, R6 ;  /* 0x000000ffff104224 */ /* 0x000fe200078e0006 */
[----:B------:R-:W-:Y:S01]  /*3640*/  ISETP.EQ.AND P6, PT, R17, 0x4, PT ;  /* 0x000000041100780c */ /* 0x000fe20003fc2270 */
[--C-:B------:R-:W-:Y:S02]  /*3650*/  @P3 IMAD.MOV.U32 R16, RZ, RZ, R7.reuse ;  /* 0x000000ffff103224 */ /* 0x100fe400078e0007 */
[----:B------:R-:W-:Y:S01]  /*3660*/  @P2 MOV R16, R8 ;  /* 0x0000000800102202 */ /* 0x000fe20000000f00 */
[----:B------:R-:W-:Y:S01]  /*3670*/  @P4 IMAD.MOV.U32 R27, RZ, RZ, R7 ;  /* 0x000000ffff1b4224 */ /* 0x000fe200078e0007 */
[----:B------:R-:W-:Y:S01]  /*3680*/  P2R R18, PR, RZ, 0x40 ;  /* 0x00000040ff127803 */ /* 0x000fe20000000000 */
[----:B------:R-:W-:-:S02]  /*3690*/  @P1 IMAD.MOV.U32 R16, RZ, RZ, R9 ;  /* 0x000000ffff101224 */ /* 0x000fc400078e0009 */
[----:B------:R-:W-:Y:S02]  /*36a0*/  @P3 IMAD.MOV.U32 R27, RZ, RZ, R8 ;  /* 0x000000ffff1b3224 */ /* 0x000fe400078e0008 */
[--C-:B------:R-:W-:Y:S02]  /*36b0*/  @P0 IMAD.MOV.U32 R16, RZ, RZ, R10.reuse ;  /* 0x000000ffff100224 */ /* 0x100fe400078e000a */
[----:B------:R-:W-:Y:S02]  /*36c0*/  @P2 IMAD.MOV.U32 R27, RZ, RZ, R9 ;  /* 0x000000ffff1b2224 */ /* 0x000fe400078e0009 */
[----:B------:R-:W-:Y:S01]  /*36d0*/  @P6 IMAD.MOV.U32 R16, RZ, RZ, R21 ;  /* 0x000000ffff106224 */ /* 0x000fe200078e0015 */
[----:B------:R-:W-:Y:S01]  /*36e0*/  LOP3.LUT P6, RZ, R19, 0x1f, RZ, 0xc0, !PT ;  /* 0x0000001f13ff7812 */ /* 0x000fe200078cc0ff */
[----:B------:R-:W-:Y:S01]  /*36f0*/  @P1 IMAD.MOV.U32 R27, RZ, RZ, R10 ;  /* 0x000000ffff1b1224 */ /* 0x000fe200078e000a */
[----:B------:R-:W-:-:S11]  /*3700*/  @P0 MOV R27, R21 ;  /* 0x00000015001b0202 */ /* 0x000fd60000000f00 */
[----:B------:R-:W-:Y:S05]  /*3710*/  @!P6 BRA `(.L_x_51) ;  /* 0x000000000030e947 */ /* 0x000fea0003800000 */
[----:B------:R-:W-:Y:S01]  /*3720*/  @P4 IMAD.MOV.U32 R18, RZ, RZ, R5 ;  /* 0x000000ffff124224 */ /* 0x000fe200078e0005 */
[C---:B------:R-:W-:Y:S01]  /*3730*/  ISETP.EQ.AND P6, PT, R17.reuse, 0x4, PT ;  /* 0x000000041100780c */ /* 0x040fe20003fc2270 */
[----:B------:R-:W-:Y:S02]  /*3740*/  @P3 IMAD.MOV.U32 R18, RZ, RZ, R6 ;  /* 0x000000ffff123224 */ /* 0x000fe400078e0006 */
[----:B------:R-:W-:Y:S01]  /*3750*/  @P2 IMAD.MOV.U32 R18, RZ, RZ, R7 ;  /* 0x000000ffff122224 */ /* 0x000fe200078e0007 */
[----:B------:R-:W-:Y:S02]  /*3760*/  ISETP.EQ.AND P2, PT, R17, 0x8, PT ;  /* 0x000000081100780c */ /* 0x000fe40003f42270 */
[----:B------:R-:W-:Y:S01]  /*3770*/  @P1 MOV R18, R8 ;  /* 0x0000000800121202 */ /* 0x000fe20000000f00 */
[----:B------:R-:W-:Y:S01]  /*3780*/  @P0 IMAD.MOV.U32 R18, RZ, RZ, R9 ;  /* 0x000000ffff120224 */ /* 0x000fe200078e0009 */
[----:B------:R-:W-:-:S04]  /*3790*/  LOP3.LUT R17, R19, 0x1f, RZ, 0xc0, !PT ;  /* 0x0000001f13117812 */ /* 0x000fc800078ec0ff */
[----:B------:R-:W-:Y:S01]  /*37a0*/  SHF.L.W.U32.HI R27, R16, R17, R27 ;  /* 0x00000011101b7219 */ /* 0x000fe20000010e1b */
[----:B------:R-:W-:-:S04]  /*37b0*/  @P6 IMAD.MOV.U32 R18, RZ, RZ, R10 ;  /* 0x000000ffff126224 */ /* 0x000fc800078e000a */
[----:B------:R-:W-:-:S05]  /*37c0*/  @P2 IMAD.MOV.U32 R18, RZ, RZ, R21 ;  /* 0x000000ffff122224 */ /* 0x000fca00078e0015 */
[----:B------:R-:W-:-:S07]  /*37d0*/  SHF.L.W.U32.HI R16, R18, R17, R16 ;  /* 0x0000001112107219 */ /* 0x000fce0000010e10 */
.L_x_51:
[----:B------:R-:W-:Y:S05]  /*37e0*/  BSYNC.RECONVERGENT B3 ;  /* 0x0000000000037941 */ /* 0x000fea0003800200 */
.L_x_50:
        /* <DEDUP_REMOVED lines=19> */
.L_x_48:
[----:B------:R-:W-:Y:S01]  /*3920*/  FMUL R17, RZ, R20 ;  /* 0x00000014ff117220 */ /* 0x000fe20000400000 */
[----:B------:R-:W-:-:S07]  /*3930*/  IMAD.MOV.U32 R31, RZ, RZ, RZ ;  /* 0x000000ffff1f7224 */ /* 0x000fce00078e00ff */
.L_x_47:
[----:B------:R-:W-:Y:S05]  /*3940*/  BSYNC.RECONVERGENT B2 ;  /* 0x0000000000027941 */ /* 0x000fea0003800200 */
.L_x_46:
[----:B------:R-:W-:Y:S02]  /*3950*/  IMAD.MOV.U32 R21, RZ, RZ, 0x37cbac00 ;  /* 0x37cbac00ff157424 */ /* 0x000fe400078e00ff */
[----:B------:R-:W-:Y:S01]  /*3960*/  FMUL R16, R17, R17 ;  /* 0x0000001111107220 */ /* 0x000fe20000400000 */
[C---:B------:R-:W-:Y:S01]  /*3970*/  LOP3.LUT R19, R31.reuse, 0x1, RZ, 0xc0, !PT ;  /* 0x000000011f137812 */ /* 0x040fe200078ec0ff */
[----:B------:R-:W-:Y:S01]  /*3980*/  IMAD.MOV.U32 R28, RZ, RZ, 0x3c0885e4 ;  /* 0x3c0885e4ff1c7424 */ /* 0x000fe200078e00ff */
[----:B------:R-:W-:Y:S01]  /*3990*/  IADD3 R27, PT, PT, R31, 0x1, RZ ;  /* 0x000000011f1b7810 */ /* 0x000fe20007ffe0ff */
[----:B------:R-:W-:Y:S01]  /*39a0*/  FFMA R18, R16, R21, -0.0013887860113754868507 ;  /* 0xbab607ed10127423 */ /* 0x000fe20000000015 */
[----:B------:R-:W-:Y:S01]  /*39b0*/  ISETP.NE.U32.AND P0, PT, R19, 0x1, PT ;  /* 0x000000011300780c */ /* 0x000fe20003f05070 */
[----:B------:R-:W-:Y:S01]  /*39c0*/  IMAD.MOV.U32 R32, RZ, RZ, 0x3e2aaaa8 ;  /* 0x3e2aaaa8ff207424 */ /* 0x000fe200078e00ff */
[----:B------:R-:W-:Y:S01]  /*39d0*/  LOP3.LUT P1, RZ, R27, 0x2, RZ, 0xc0, !PT ;  /* 0x000000021bff7812 */ /* 0x000fe2000782c0ff */
[----:B------:R-:W-:Y:S01]  /*39e0*/  BSSY.RECONVERGENT B2, `(.L_x_52) ;  /* 0x0000067000027945 */ /* 0x000fe20003800200 */
[----:B------:R-:W-:-:S02]  /*39f0*/  FSEL R19, R18, -0.00019574658654164522886, P0 ;  /* 0xb94d415312137808 */ /* 0x000fc40000000000 */
[----:B------:R-:W-:Y:S02]  /*3a00*/  FSEL R31, R28, 0.041666727513074874878, !P0 ;  /* 0x3d2aaabb1c1f7808 */ /* 0x000fe40004000000 */
[----:B------:R-:W-:Y:S02]  /*3a10*/  FSEL R27, R17, 1, !P0 ;  /* 0x3f800000111b7808 */ /* 0x000fe40004000000 */
[----:B------:R-:W-:Y:S01]  /*3a20*/  FSEL R32, -R32, -0.4999999701976776123, !P0 ;  /* 0xbeffffff20207808 */ /* 0x000fe20004000100 */
[C---:B------:R-:W-:Y:S02]  /*3a30*/  FFMA R19, R16.reuse, R19, R31 ;  /* 0x0000001310137223 */ /* 0x040fe4000000001f */
        /* <DEDUP_REMOVED lines=12> */
.L_x_55:
[----:B------:R-:W0:Y:S02]  /*3b00*/  LDC.64 R16, c[0x4][RZ] ;  /* 0x01000000ff107b82 */ /* 0x000e240000000a00 */
[----:B0-----:R-:W-:-:S05]  /*3b10*/  IMAD.WIDE.U32 R18, R31, 0x4, R16 ;  /* 0x000000041f127825 */ /* 0x001fca00078e0010 */
[----:B------:R-:W2:Y:S01]  /*3b20*/  LDG.E.CONSTANT R16, desc[UR8][R18.64] ;  /* 0x0000000812107981 */ /* 0x000ea2000c1e9900 */
[C---:B------:R-:W-:Y:S01]  /*3b30*/  SHF.L.U32 R30, R31.reuse, 0x2, RZ ;  /* 0x000000021f1e7819 */ /* 0x040fe200000006ff */
        /* <DEDUP_REMOVED lines=59> */
.L_x_57:
[----:B------:R-:W-:Y:S05]  /*3ef0*/  BSYNC.RECONVERGENT B3 ;  /* 0x0000000000037941 */ /* 0x000fea0003800200 */
.L_x_56:
        /* <DEDUP_REMOVED lines=19> */
.L_x_54:
[----:B------:R-:W-:Y:S01]  /*4030*/  FMUL R29, RZ, R20 ;  /* 0x00000014ff1d7220 */ /* 0x000fe20000400000 */
[----:B------:R-:W-:-:S07]  /*4040*/  IMAD.MOV.U32 R30, RZ, RZ, RZ ;  /* 0x000000ffff1e7224 */ /* 0x000fce00078e00ff */
.L_x_53:
[----:B------:R-:W-:Y:S05]  /*4050*/  BSYNC.RECONVERGENT B2 ;  /* 0x0000000000027941 */ /* 0x000fea0003800200 */
.L_x_52:
[----:B------:R-:W-:Y:S01]  /*4060*/  FMUL R16, R29, R29 ;  /* 0x0000001d1d107220 */ /* 0x000fe20000400000 */
[----:B------:R-:W-:Y:S02]  /*4070*/  LOP3.LUT R17, R30, 0x1, RZ, 0xc0, !PT ;  /* 0x000000011e117812 */ /* 0x000fe400078ec0ff */
[----:B------:R-:W-:Y:S01]  /*4080*/  MOV R18, 0x3e2aaaa8 ;  /* 0x3e2aaaa800127802 */ /* 0x000fe20000000f00 */
[----:B------:R-:W-:Y:S01]  /*4090*/  FFMA R21, R16, R21, -0.0013887860113754868507 ;  /* 0xbab607ed10157423 */ /* 0x000fe20000000015 */
[----:B------:R-:W-:Y:S02]  /*40a0*/  ISETP.NE.U32.AND P0, PT, R17, 0x1, PT ;  /* 0x000000011100780c */ /* 0x000fe40003f05070 */
[----:B------:R-:W-:Y:S02]  /*40b0*/  LOP3.LUT P1, RZ, R30, 0x2, RZ, 0xc0, !PT ;  /* 0x000000021eff7812 */ /* 0x000fe4000782c0ff */
[----:B------:R-:W-:Y:S02]  /*40c0*/  FSEL R17, R28, 0.041666727513074874878, P0 ;  /* 0x3d2aaabb1c117808 */ /* 0x000fe40000000000 */
[----:B------:R-:W-:-:S02]  /*40d0*/  FSEL R21, R21, -0.00019574658654164522886, !P0 ;  /* 0xb94d415315157808 */ /* 0x000fc40004000000 */
[----:B------:R-:W-:Y:S02]  /*40e0*/  FSEL R29, R29, 1, P0 ;  /* 0x3f8000001d1d7808 */ /* 0x000fe40000000000 */
[----:B------:R-:W-:Y:S01]  /*40f0*/  FSEL R18, -R18, -0.4999999701976776123, P0 ;  /* 0xbeffffff12127808 */ /* 0x000fe20000000100 */
[C---:B------:R-:W-:Y:S02]  /*4100*/  FFMA R17, R16.reuse, R21, R17 ;  /* 0x0000001510117223 */ /* 0x040fe40000000011 */
[C---:B------:R-:W-:Y:S01]  /*4110*/  FFMA R28, R16.reuse, R29, RZ ;  /* 0x0000001d101c7223 */ /* 0x040fe200000000ff */
[----:B------:R-:W0:Y:S01]  /*4120*/  LDC.64 R20, c[0x0][0x3b0] ;  /* 0x0000ec00ff147b82 */ /* 0x000e220000000a00 */
[----:B------:R-:W-:-:S04]  /*4130*/  FFMA R30, R16, R17, R18 ;  /* 0x00000011101e7223 */ /* 0x000fc80000000012 */
[----:B------:R-:W-:Y:S01]  /*4140*/  FFMA R28, R28, R30, R29 ;  /* 0x0000001e1c1c7223 */ /* 0x000fe2000000001d */
[C---:B------:R-:W-:Y:S02]  /*4150*/  FMUL R29, R24.reuse, R24 ;  /* 0x00000018181d7220 */ /* 0x040fe40000400000 */
[----:B------:R-:W1:Y:S01]  /*4160*/  LDC.64 R16, c[0x0][0x3a0] ;  /* 0x0000e800ff107b82 */ /* 0x000e620000000a00 */
[----:B------:R-:W-:Y:S01]  /*4170*/  @P1 FADD R28, RZ, -R28 ;  /* 0x8000001cff1c1221 */ /* 0x000fe20000000000 */
[----:B------:R-:W-:Y:S01]  /*4180*/  FMUL R24, R24, R29 ;  /* 0x0000001d18187220 */ /* 0x000fe20000400000 */
[----:B------:R-:W-:Y:S02]  /*4190*/  FMUL R29, R29, -3 ;  /* 0xc04000001d1d7820 */ /* 0x000fe40000400000 */
[----:B------:R-:W-:Y:S01]  /*41a0*/  FMUL R30, R28, R13 ;  /* 0x0000000d1c1e7220 */ /* 0x000fe20000400000 */
[----:B------:R-:W-:Y:S01]  /*41b0*/  FMUL R31, R24, R28 ;  /* 0x0000001c181f7220 */ /* 0x000fe20000400000 */
[----:B------:R-:W-:Y:S01]  /*41c0*/  FMUL R29, R26, R29 ;  /* 0x0000001d1a1d7220 */ /* 0x000fe20000400000 */
[----:B------:R-:W2:Y:S01]  /*41d0*/  LDC.64 R18, c[0x0][0x3a8] ;  /* 0x0000ea00ff127b82 */ /* 0x000ea20000000a00 */
[C---:B------:R-:W-:Y:S01]  /*41e0*/  FFMA R30, R27.reuse, R12, R30 ;  /* 0x0000000c1b1e7223 */ /* 0x040fe2000000001e */
[----:B------:R-:W-:Y:S01]  /*41f0*/  FMUL R27, R27, R24 ;  /* 0x000000181b1b7220 */ /* 0x000fe20000400000 */
[----:B------:R-:W-:-:S02]  /*4200*/  FMUL R24, R31, R12 ;  /* 0x0000000c1f187220 */ /* 0x000fc40000400000 */
[----:B------:R-:W-:Y:S02]  /*4210*/  FMUL R30, R11, R30 ;  /* 0x0000001e0b1e7220 */ /* 0x000fe40000400000 */
[----:B------:R-:W-:Y:S01]  /*4220*/  FFMA R24, R27, R13, -R24 ;  /* 0x0000000d1b187223 */ /* 0x000fe20000000818 */
[----:B0-----:R-:W-:-:S04]  /*4230*/  IMAD.WIDE R20, R25, 0x4, R20 ;  /* 0x0000000419147825 */ /* 0x001fc800078e0214 */
[----:B------:R-:W-:Y:S01]  /*4240*/  FMUL R29, R30, R29 ;  /* 0x0000001d1e1d7220 */ /* 0x000fe20000400000 */
[----:B-1----:R-:W-:-:S04]  /*4250*/  IMAD.WIDE R16, R23, 0x4, R16 ;  /* 0x0000000417107825 */ /* 0x002fc800078e0210 */
[----:B------:R-:W-:Y:S01]  /*4260*/  FMUL R23, R11, R24 ;  /* 0x000000180b177220 */ /* 0x000fe20000400000 */
[----:B------:R0:W-:Y:S01]  /*4270*/  REDG.E.ADD.F32.FTZ.RN.STRONG.GPU desc[UR8][R16.64], R29 ;  /* 0x0000001d100079a6 */ /* 0x0001e2000c12f308 */
[----:B--2---:R-:W-:-:S04]  /*4280*/  IMAD.WIDE R18, R25, 0x4, R18 ;  /* 0x0000000419127825 */ /* 0x004fc800078e0212 */
[----:B------:R-:W-:-:S05]  /*4290*/  FADD R25, -R29, -RZ ;  /* 0x800000ff1d197221 */ /* 0x000fca0000000100 */
[----:B------:R0:W-:Y:S04]  /*42a0*/  REDG.E.ADD.F32.FTZ.RN.STRONG.GPU desc[UR8][R18.64], R25 ;  /* 0x00000019120079a6 */ /* 0x0001e8000c12f308 */
[----:B------:R0:W-:Y:S02]  /*42b0*/  REDG.E.ADD.F32.FTZ.RN.STRONG.GPU desc[UR8][R20.64], R23 ;  /* 0x00000017140079a6 */ /* 0x0001e4000c12f308 */
.L_x_33:
[----:B------:R-:W-:Y:S05]  /*42c0*/  BSYNC.RECONVERGENT B0 ;  /* 0x0000000000007941 */ /* 0x000fea0003800200 */
.L_x_32:
[----:B------:R-:W1:Y:S01]  /*42d0*/  LDCU UR6, c[0x0][0x3cc] ;  /* 0x00007980ff0677ac */ /* 0x000e620008000800 */
[----:B------:R-:W-:-:S05]  /*42e0*/  VIADD R15, R15, 0x1 ;  /* 0x000000010f0f7836 */ /* 0x000fca0000000000 */
[----:B-1----:R-:W-:-:S13]  /*42f0*/  ISETP.NE.AND P0, PT, R15, UR6, PT ;  /* 0x000000060f007c0c */ /* 0x002fda000bf05270 */
[----:B------:R-:W-:Y:S05]  /*4300*/  @P0 BRA `(.L_x_58) ;  /* 0xffffffdc00ec0947 */ /* 0x000fea000383ffff */
.L_x_31:
[----:B------:R-:W-:Y:S05]  /*4310*/  BSYNC.RECONVERGENT B1 ;  /* 0x0000000000017941 */ /* 0x000fea0003800200 */
.L_x_30:
[----:B------:R-:W1:Y:S01]  /*4320*/  LDCU UR6, c[0x0][0x3cc] ;  /* 0x00007980ff0677ac */ /* 0x000e620008000800 */
[----:B------:R-:W-:-:S04]  /*4330*/  UIADD3 UR5, UPT, UPT, UR5, 0x1, URZ ;  /* 0x0000000105057890 */ /* 0x000fc8000fffe0ff */
[----:B-1----:R-:W-:-:S09]  /*4340*/  UISETP.NE.AND UP0, UPT, UR5, UR6, UPT ;  /* 0x000000060500728c */ /* 0x002fd2000bf05270 */
[----:B------:R-:W-:Y:S05]  /*4350*/  BRA.U UP0, `(.L_x_59) ;  /* 0xffffffdd00a87547 */ /* 0x000fea000b83ffff */
[----:B------:R-:W1:Y:S01]  /*4360*/  LDCU UR5, c[0x0][0x3bc] ;  /* 0x00007780ff0577ac */ /* 0x000e620008000800 */
[----:B------:R-:W-:-:S04]  /*4370*/  UIADD3 UR4, UPT, UPT, UR4, 0x1, URZ ;  /* 0x0000000104047890 */ /* 0x000fc8000fffe0ff */
[----:B-1----:R-:W-:-:S09]  /*4380*/  UISETP.NE.AND UP0, UPT, UR4, UR5, UPT ;  /* 0x000000050400728c */ /* 0x002fd2000bf05270 */
[----:B------:R-:W-:Y:S05]  /*4390*/  BRA.U UP0, `(.L_x_60) ;  /* 0xffffffdd00947547 */ /* 0x000fea000b83ffff */
[----:B------:R-:W-:Y:S05]  /*43a0*/  EXIT ;  /* 0x000000000000794d */ /* 0x000fea0003800000 */
        .weak           $__internal_0_$__cuda_sm3x_div_rn_noftz_f32_slowpath
        .type           $__internal_0_$__cuda_sm3x_div_rn_noftz_f32_slowpath,@function
        .size           $__internal_0_$__cuda_sm3x_div_rn_noftz_f32_slowpath,(.L_x_109 - $__internal_0_$__cuda_sm3x_div_rn_noftz_f32_slowpath)
$__internal_0_$__cuda_sm3x_div_rn_noftz_f32_slowpath:
[--C-:B------:R-:W-:Y:S01]  /*43b0*/  SHF.R.U32.HI R17, RZ, 0x17, R16.reuse ;  /* 0x00000017ff117819 */ /* 0x100fe20000011610 */
[----:B------:R-:W-:Y:S01]  /*43c0*/  BSSY.RECONVERGENT B1, `(.L_x_61) ;  /* 0x0000063000017945 */ /* 0x000fe20003800200 */
[----:B------:R-:W-:Y:S01]  /*43d0*/  SHF.R.U32.HI R15, RZ, 0x17, R13 ;  /* 0x00000017ff0f7819 */ /* 0x000fe2000001160d */
[----:B------:R-:W-:Y:S01]  /*43e0*/  IMAD.MOV.U32 R20, RZ, RZ, R16 ;  /* 0x000000ffff147224 */ /* 0x000fe200078e0010 */
[----:B------:R-:W-:Y:S02]  /*43f0*/  LOP3.LUT R17, R17, 0xff, RZ, 0xc0, !PT ;  /* 0x000000ff11117812 */ /* 0x000fe400078ec0ff */
[----:B------:R-:W-:-:S03]  /*4400*/  LOP3.LUT R23, R15, 0xff, RZ, 0xc0, !PT ;  /* 0x000000ff0f177812 */ /* 0x000fc600078ec0ff */
[----:B------:R-:W-:Y:S02]  /*4410*/  VIADD R21, R17, 0xffffffff ;  /* 0xffffffff11157836 */ /* 0x000fe40000000000 */
[----:B------:R-:W-:-:S03]  /*4420*/  VIADD R19, R23, 0xffffffff ;  /* 0xffffffff17137836 */ /* 0x000fc60000000000 */
[----:B------:R-:W-:-:S04]  /*4430*/  ISETP.GT.U32.AND P0, PT, R21, 0xfd, PT ;  /* 0x000000fd1500780c */ /* 0x000fc80003f04070 */
[----:B------:R-:W-:-:S13]  /*4440*/  ISETP.GT.U32.OR P0, PT, R19, 0xfd, P0 ;  /* 0x000000fd1300780c */ /* 0x000fda0000704470 */
[----:B------:R-:W-:Y:S01]  /*4450*/  @!P0 MOV R15, RZ ;  /* 0x000000ff000f8202 */ /* 0x000fe20000000f00 */
[----:B------:R-:W-:Y:S06]  /*4460*/  @!P0 BRA `(.L_x_62) ;  /* 0x00000000005c8947 */ /* 0x000fec0003800000 */
[----:B------:R-:W-:Y:S02]  /*4470*/  FSETP.GTU.FTZ.AND P0, PT, |R13|, +INF , PT ;  /* 0x7f8000000d00780b */ /* 0x000fe40003f1c200 */
[----:B------:R-:W-:-:S04]  /*4480*/  FSETP.GTU.FTZ.AND P1, PT, |R16|, +INF , PT ;  /* 0x7f8000001000780b */ /* 0x000fc80003f3c200 */
[----:B------:R-:W-:-:S13]  /*4490*/  PLOP3.LUT P0, PT, P0, P1, PT, 0xf8, 0x8f ;  /* 0x00000000008f781c */ /* 0x000fda0000703f70 */
[----:B------:R-:W-:Y:S05]  /*44a0*/  @P0 BRA `(.L_x_63) ;  /* 0x00000004004c0947 */ /* 0x000fea0003800000 */
[----:B------:R-:W-:-:S13]  /*44b0*/  LOP3.LUT P0, RZ, R20, 0x7fffffff, R13, 0xc8, !PT ;  /* 0x7fffffff14ff7812 */ /* 0x000fda000780c80d */
[----:B------:R-:W-:Y:S05]  /*44c0*/  @!P0 BRA `(.L_x_64) ;  /* 0x00000004003c8947 */ /* 0x000fea0003800000 */
[C---:B------:R-:W-:Y:S02]  /*44d0*/  FSETP.NEU.FTZ.AND P0, PT, |R13|.reuse, +INF , PT ;  /* 0x7f8000000d00780b */ /* 0x040fe40003f1d200 */
[----:B------:R-:W-:Y:S02]  /*44e0*/  FSETP.NEU.FTZ.AND P3, PT, |R16|, +INF , PT ;  /* 0x7f8000001000780b */ /* 0x000fe40003f7d200 */
[----:B------:R-:W-:-:S11]  /*44f0*/  FSETP.NEU.FTZ.AND P1, PT, |R13|, +INF , PT ;  /* 0x7f8000000d00780b */ /* 0x000fd60003f3d200 */
[----:B------:R-:W-:Y:S05]  /*4500*/  @!P3 BRA !P0, `(.L_x_64) ;  /* 0x00000004002cb947 */ /* 0x000fea0004000000 */
[----:B------:R-:W-:-:S04]  /*4510*/  LOP3.LUT P0, RZ, R13, 0x7fffffff, RZ, 0xc0, !PT ;  /* 0x7fffffff0dff7812 */ /* 0x000fc8000780c0ff */
[----:B------:R-:W-:-:S13]  /*4520*/  PLOP3.LUT P0, PT, P3, P0, PT, 0x2f, 0xf2 ;  /* 0x0000000000f2781c */ /* 0x000fda0001f00577 */
[----:B------:R-:W-:Y:S05]  /*4530*/  @P0 BRA `(.L_x_65) ;  /* 0x0000000400180947 */ /* 0x000fea0003800000 */
[----:B------:R-:W-:-:S04]  /*4540*/  LOP3.LUT P0, RZ, R20, 0x7fffffff, RZ, 0xc0, !PT ;  /* 0x7fffffff14ff7812 */ /* 0x000fc8000780c0ff */
[----:B------:R-:W-:-:S13]  /*4550*/  PLOP3.LUT P0, PT, P1, P0, PT, 0x2f, 0xf2 ;  /* 0x0000000000f2781c */ /* 0x000fda0000f00577 */
[----:B------:R-:W-:Y:S05]  /*4560*/  @P0 BRA `(.L_x_66) ;  /* 0x0000000400000947 */ /* 0x000fea0003800000 */
[----:B------:R-:W-:Y:S02]  /*4570*/  ISETP.GE.AND P0, PT, R19, RZ, PT ;  /* 0x000000ff1300720c */ /* 0x000fe40003f06270 */
[----:B------:R-:W-:-:S11]  /*4580*/  ISETP.GE.AND P1, PT, R21, RZ, PT ;  /* 0x000000ff1500720c */ /* 0x000fd60003f26270 */
[----:B------:R-:W-:Y:S02]  /*4590*/  @P0 IMAD.MOV.U32 R15, RZ, RZ, RZ ;  /* 0x000000ffff0f0224 */ /* 0x000fe400078e00ff */
[----:B------:R-:W-:Y:S01]  /*45a0*/  @!P0 FFMA R13, R13, 1.84467440737095516160e+19, RZ ;  /* 0x5f8000000d0d8823 */ /* 0x000fe200000000ff */
[----:B------:R-:W-:Y:S02]  /*45b0*/  @!P0 IMAD.MOV.U32 R15, RZ, RZ, -0x40 ;  /* 0xffffffc0ff0f8424 */ /* 0x000fe400078e00ff */
[----:B------:R-:W-:Y:S02]  /*45c0*/  @!P1 FFMA R20, R16, 1.84467440737095516160e+19, RZ ;  /* 0x5f80000010149823 */ /* 0x000fe400000000ff */
[----:B------:R-:W-:-:S07]  /*45d0*/  @!P1 VIADD R15, R15, 0x40 ;  /* 0x000000400f0f9836 */ /* 0x000fce0000000000 */
.L_x_62:
[----:B------:R-:W-:Y:S01]  /*45e0*/  LEA R19, R17, 0xc0800000, 0x17 ;  /* 0xc080000011137811 */ /* 0x000fe200078eb8ff */
[----:B------:R-:W-:Y:S04]  /*45f0*/  BSSY.RECONVERGENT B2, `(.L_x_67) ;  /* 0x0000036000027945 */ /* 0x000fe80003800200 */
[----:B------:R-:W-:Y:S01]  /*4600*/  IMAD.IADD R19, R20, 0x1, -R19 ;  /* 0x0000000114137824 */ /* 0x000fe200078e0a13 */
[----:B------:R-:W-:-:S03]  /*4610*/  IADD3 R20, PT, PT, R23, -0x7f, RZ ;  /* 0xffffff8117147810 */ /* 0x000fc60007ffe0ff */
[----:B------:R-:W0:Y:S01]  /*4620*/  MUFU.RCP R21, R19 ;  /* 0x0000001300157308 */ /* 0x000e220000001000 */
[----:B------:R-:W-:Y:S01]  /*4630*/  FADD.FTZ R22, -R19, -RZ ;  /* 0x800000ff13167221 */ /* 0x000fe20000010100 */
[C---:B------:R-:W-:Y:S01]  /*4640*/  IMAD R13, R20.reuse, -0x800000, R13 ;  /* 0xff800000140d7824 */ /* 0x040fe200078e020d */
[----:B------:R-:W-:-:S05]  /*4650*/  IADD3 R20, PT, PT, R20, 0x7f, -R17 ;  /* 0x0000007f14147810 */ /* 0x000fca0007ffe811 */
[----:B------:R-:W-:Y:S02]  /*4660*/  IMAD.IADD R20, R20, 0x1, R15 ;  /* 0x0000000114147824 */ /* 0x000fe400078e020f */
[----:B0-----:R-:W-:-:S04]  /*4670*/  FFMA R24, R21, R22, 1 ;  /* 0x3f80000015187423 */ /* 0x001fc80000000016 */
[----:B------:R-:W-:-:S04]  /*4680*/  FFMA R26, R21, R24, R21 ;  /* 0x00000018151a7223 */ /* 0x000fc80000000015 */
[----:B------:R-:W-:-:S04]  /*4690*/  FFMA R21, R13, R26, RZ ;  /* 0x0000001a0d157223 */ /* 0x000fc800000000ff */
[----:B------:R-:W-:-:S04]  /*46a0*/  FFMA R24, R22, R21, R13 ;  /* 0x0000001516187223 */ /* 0x000fc8000000000d */
[----:B------:R-:W-:-:S04]  /*46b0*/  FFMA R21, R26, R24, R21 ;  /* 0x000000181a157223 */ /* 0x000fc80000000015 */
[----:B------:R-:W-:-:S04]  /*46c0*/  FFMA R22, R22, R21, R13 ;  /* 0x0000001516167223 */ /* 0x000fc8000000000d */
[----:B------:R-:W-:-:S05]  /*46d0*/  FFMA R13, R26, R22, R21 ;  /* 0x000000161a0d7223 */ /* 0x000fca0000000015 */
[----:B------:R-:W-:-:S04]  /*46e0*/  SHF.R.U32.HI R17, RZ, 0x17, R13 ;  /* 0x00000017ff117819 */ /* 0x000fc8000001160d */
[----:B------:R-:W-:-:S05]  /*46f0*/  LOP3.LUT R17, R17, 0xff, RZ, 0xc0, !PT ;  /* 0x000000ff11117812 */ /* 0x000fca00078ec0ff */
[----:B------:R-:W-:-:S04]  /*4700*/  IMAD.IADD R19, R17, 0x1, R20 ;  /* 0x0000000111137824 */ /* 0x000fc800078e0214 */
[----:B------:R-:W-:-:S05]  /*4710*/  VIADD R15, R19, 0xffffffff ;  /* 0xffffffff130f7836 */ /* 0x000fca0000000000 */
[----:B------:R-:W-:-:S13]  /*4720*/  ISETP.GE.U32.AND P0, PT, R15, 0xfe, PT ;  /* 0x000000fe0f00780c */ /* 0x000fda0003f06070 */
[----:B------:R-:W-:Y:S05]  /*4730*/  @!P0 BRA `(.L_x_68) ;  /* 0x0000000000808947 */ /* 0x000fea0003800000 */
[----:B------:R-:W-:-:S13]  /*4740*/  ISETP.GT.AND P0, PT, R19, 0xfe, PT ;  /* 0x000000fe1300780c */ /* 0x000fda0003f04270 */
[----:B------:R-:W-:Y:S05]  /*4750*/  @P0 BRA `(.L_x_69) ;  /* 0x00000000006c0947 */ /* 0x000fea0003800000 */
[----:B------:R-:W-:-:S13]  /*4760*/  ISETP.GE.AND P0, PT, R19, 0x1, PT ;  /* 0x000000011300780c */ /* 0x000fda0003f06270 */
[----:B------:R-:W-:Y:S05]  /*4770*/  @P0 BRA `(.L_x_70) ;  /* 0x0000000000740947 */ /* 0x000fea0003800000 */
[----:B------:R-:W-:Y:S02]  /*4780*/  ISETP.GE.AND P0, PT, R19, -0x18, PT ;  /* 0xffffffe81300780c */ /* 0x000fe40003f06270 */
[----:B------:R-:W-:-:S11]  /*4790*/  LOP3.LUT R13, R13, 0x80000000, RZ, 0xc0, !PT ;  /* 0x800000000d0d7812 */ /* 0x000fd600078ec0ff */
[----:B------:R-:W-:Y:S05]  /*47a0*/  @!P0 BRA `(.L_x_70) ;  /* 0x0000000000688947 */ /* 0x000fea0003800000 */
[CCC-:B------:R-:W-:Y:S01]  /*47b0*/  FFMA.RZ R15, R26.reuse, R22.reuse, R21.reuse ;  /* 0x000000161a0f7223 */ /* 0x1c0fe2000000c015 */
[CCC-:B------:R-:W-:Y:S01]  /*47c0*/  FFMA.RM R20, R26.reuse, R22.reuse, R21.reuse ;  /* 0x000000161a147223 */ /* 0x1c0fe20000004015 */
[C---:B------:R-:W-:Y:S02]  /*47d0*/  ISETP.NE.AND P3, PT, R19.reuse, RZ, PT ;  /* 0x000000ff1300720c */ /* 0x040fe40003f65270 */
[----:B------:R-:W-:Y:S02]  /*47e0*/  ISETP.NE.AND P1, PT, R19, RZ, PT ;  /* 0x000000ff1300720c */ /* 0x000fe40003f25270 */
[----:B------:R-:W-:Y:S01]  /*47f0*/  LOP3.LUT R17, R15, 0x7fffff, RZ, 0xc0, !PT ;  /* 0x007fffff0f117812 */ /* 0x000fe200078ec0ff */
[----:B------:R-:W-:Y:S01]  /*4800*/  FFMA.RP R15, R26, R22, R21 ;  /* 0x000000161a0f7223 */ /* 0x000fe20000008015 */
[C---:B------:R-:W-:Y:S01]  /*4810*/  VIADD R22, R19.reuse, 0x20 ;  /* 0x0000002013167836 */ /* 0x040fe20000000000 */
[----:B------:R-:W-:Y:S02]  /*4820*/  IADD3 R19, PT, PT, -R19, RZ, RZ ;  /* 0x000000ff13137210 */ /* 0x000fe40007ffe1ff */
[----:B------:R-:W-:-:S02]  /*4830*/  LOP3.LUT R17, R17, 0x800000, RZ, 0xfc, !PT ;  /* 0x0080000011117812 */ /* 0x000fc400078efcff */
[----:B------:R-:W-:Y:S02]  /*4840*/  FSETP.NEU.FTZ.AND P0, PT, R15, R20, PT ;  /* 0x000000140f00720b */ /* 0x000fe40003f1d000 */
[----:B------:R-:W-:Y:S02]  /*4850*/  SHF.L.U32 R22, R17, R22, RZ ;  /* 0x0000001611167219 */ /* 0x000fe400000006ff */
[----:B------:R-:W-:Y:S02]  /*4860*/  SEL R20, R19, RZ, P3 ;  /* 0x000000ff13147207 */ /* 0x000fe40001800000 */
[----:B------:R-:W-:Y:S02]  /*4870*/  ISETP.NE.AND P1, PT, R22, RZ, P1 ;  /* 0x000000ff1600720c */ /* 0x000fe40000f25270 */
[----:B------:R-:W-:Y:S02]  /*4880*/  SHF.R.U32.HI R20, RZ, R20, R17 ;  /* 0x00000014ff147219 */ /* 0x000fe40000011611 */
[----:B------:R-:W-:-:S02]  /*4890*/  PLOP3.LUT P0, PT, P0, P1, PT, 0xf8, 0x8f ;  /* 0x00000000008f781c */ /* 0x000fc40000703f70 */
[----:B------:R-:W-:Y:S02]  /*48a0*/  SHF.R.U32.HI R22, RZ, 0x1, R20 ;  /* 0x00000001ff167819 */ /* 0x000fe40000011614 */
[----:B------:R-:W-:-:S04]  /*48b0*/  SEL R15, RZ, 0x1, !P0 ;  /* 0x00000001ff0f7807 */ /* 0x000fc80004000000 */
[----:B------:R-:W-:-:S04]  /*48c0*/  LOP3.LUT R15, R15, 0x1, R22, 0xf8, !PT ;  /* 0x000000010f0f7812 */ /* 0x000fc800078ef816 */
[----:B------:R-:W-:-:S05]  /*48d0*/  LOP3.LUT R15, R15, R20, RZ, 0xc0, !PT ;  /* 0x000000140f0f7212 */ /* 0x000fca00078ec0ff */
[----:B------:R-:W-:-:S05]  /*48e0*/  IMAD.IADD R22, R22, 0x1, R15 ;  /* 0x0000000116167824 */ /* 0x000fca00078e020f */
[----:B------:R-:W-:Y:S01]  /*48f0*/  LOP3.LUT R13, R22, R13, RZ, 0xfc, !PT ;  /* 0x0000000d160d7212 */ /* 0x000fe200078efcff */
[----:B------:R-:W-:Y:S06]  /*4900*/  BRA `(.L_x_70) ;  /* 0x0000000000107947 */ /* 0x000fec0003800000 */
.L_x_69:
[----:B------:R-:W-:-:S04]  /*4910*/  LOP3.LUT R13, R13, 0x80000000, RZ, 0xc0, !PT ;  /* 0x800000000d0d7812 */ /* 0x000fc800078ec0ff */
[----:B------:R-:W-:Y:S01]  /*4920*/  LOP3.LUT R13, R13, 0x7f800000, RZ, 0xfc, !PT ;  /* 0x7f8000000d0d7812 */ /* 0x000fe200078efcff */
[----:B------:R-:W-:Y:S06]  /*4930*/  BRA `(.L_x_70) ;  /* 0x0000000000047947 */ /* 0x000fec0003800000 */
.L_x_68:
[----:B------:R-:W-:-:S07]  /*4940*/  IMAD R13, R20, 0x800000, R13 ;  /* 0x00800000140d7824 */ /* 0x000fce00078e020d */
.L_x_70:
[----:B------:R-:W-:Y:S05]  /*4950*/  BSYNC.RECONVERGENT B2 ;  /* 0x0000000000027941 */ /* 0x000fea0003800200 */
.L_x_67:
[----:B------:R-:W-:Y:S05]  /*4960*/  BRA `(.L_x_71) ;  /* 0x0000000000207947 */ /* 0x000fea0003800000 */
.L_x_66:
[----:B------:R-:W-:-:S04]  /*4970*/  LOP3.LUT R13, R20, 0x80000000, R13, 0x48, !PT ;  /* 0x80000000140d7812 */ /* 0x000fc800078e480d */
[----:B------:R-:W-:Y:S01]  /*4980*/  LOP3.LUT R13, R13, 0x7f800000, RZ, 0xfc, !PT ;  /* 0x7f8000000d0d7812 */ /* 0x000fe200078efcff */
[----:B------:R-:W-:Y:S06]  /*4990*/  BRA `(.L_x_71) ;  /* 0x0000000000147947 */ /* 0x000fec0003800000 */
.L_x_65:
[----:B------:R-:W-:Y:S01]  /*49a0*/  LOP3.LUT R13, R20, 0x80000000, R13, 0x48, !PT ;  /* 0x80000000140d7812 */ /* 0x000fe200078e480d */
[----:B------:R-:W-:Y:S06]  /*49b0*/  BRA `(.L_x_71) ;  /* 0x00000000000c7947 */ /* 0x000fec0003800000 */
.L_x_64:
[----:B------:R-:W0:Y:S01]  /*49c0*/  MUFU.RSQ R13, -QNAN ;  /* 0xffc00000000d7908 */ /* 0x000e220000001400 */
[----:B------:R-:W-:Y:S05]  /*49d0*/  BRA `(.L_x_71) ;  /* 0x0000000000047947 */ /* 0x000fea0003800000 */
.L_x_63:
[----:B------:R-:W-:-:S07]  /*49e0*/  FADD.FTZ R13, R13, R16 ;  /* 0x000000100d0d7221 */ /* 0x000fce0000010000 */
.L_x_71:
[----:B------:R-:W-:Y:S05]  /*49f0*/  BSYNC.RECONVERGENT B1 ;  /* 0x0000000000017941 */ /* 0x000fea0003800200 */
.L_x_61:
[----:B------:R-:W-:-:S04]  /*4a00*/  IMAD.MOV.U32 R19, RZ, RZ, 0x0 ;  /* 0x00000000ff137424 */ /* 0x000fc800078e00ff */
[----:B0-----:R-:W-:Y:S05]  /*4a10*/  RET.REL.NODEC R18 `(_Z28ring_conv2d_backward_kernel2PKfS0_S0_S0_PfS1_S1_iiiiiiiiii) ;  /* 0xffffffb412787950 */ /* 0x001fea0003c3ffff */
.L_x_72:
[----:B------:R-:W-:-:S00]  /*4a20*/  BRA `(.L_x_72) ;  /* 0xfffffffc00fc7947 */ /* 0x000fc0000383ffff */
[----:B------:R-:W-:-:S00]  /*4a30*/  NOP ;  /* 0x0000000000007918 */ /* 0x000fc00000000000 */
        /* <DEDUP_REMOVED lines=12> */
.L_x_109:


//--------------------- .text._Z27ring_conv2d_forward_kernel2PKfS0_S0_Pfiiiiiiiiii --------------------------
	.section	.text._Z27ring_conv2d_forward_kernel2PKfS0_S0_Pfiiiiiiiiii,"ax",@progbits
	.align	128
        .global         _Z27ring_conv2d_forward_kernel2PKfS0_S0_Pfiiiiiiiiii
        .type           _Z27ring_conv2d_forward_kernel2PKfS0_S0_Pfiiiiiiiiii,@function
        .size           _Z27ring_conv2d_forward_kernel2PKfS0_S0_Pfiiiiiiiiii,(.L_x_110 - _Z27ring_conv2d_forward_kernel2PKfS0_S0_Pfiiiiiiiiii)
        .other          _Z27ring_conv2d_forward_kernel2PKfS0_S0_Pfiiiiiiiiii,@"STO_CUDA_ENTRY STV_DEFAULT"
_Z27ring_conv2d_forward_kernel2PKfS0_S0_Pfiiiiiiiiii:
.text._Z27ring_conv2d_forward_kernel2PKfS0_S0_Pfiiiiiiiiii:
        /* <DEDUP_REMOVED lines=13> */
[----:B------:R-:W0:Y:S01]  /*00d0*/  LDCU UR5, c[0x0][0x3b4] ;  /* 0x00007680ff0577ac */ /* 0x000e220008000800 */
[----:B------:R-:W-:Y:S01]  /*00e0*/  CS2R R2, SRZ ;  /* 0x0000000000027805 */ /* 0x000fe2000001ff00 */
[----:B------:R-:W1:Y:S01]  /*00f0*/  LDCU UR4, c[0x0][0x3a4] ;  /* 0x00007480ff0477ac */ /* 0x000e620008000800 */
[----:B------:R-:W2:Y:S01]  /*0100*/  LDCU.64 UR10, c[0x0][0x358] ;  /* 0x00006b00ff0a77ac */ /* 0x000ea20008000a00 */
[----:B0-----:R-:W-:-:S04]  /*0110*/  UISETP.GE.AND UP0, UPT, UR5, 0x1, UPT ;  /* 0x000000010500788c */ /* 0x001fc8000bf06270 */
[----:B-1----:R-:W-:-:S09]  /*0120*/  UISETP.LT.OR UP0, UPT, UR4, 0x1, !UP0 ;  /* 0x000000010400788c */ /* 0x002fd2000c701670 */
[----:B--2---:R-:W-:Y:S05]  /*0130*/  BRA.U UP0, `(.L_x_73) ;  /* 0x0000001d00a07547 */ /* 0x004fea000b800000 */
[----:B------:R-:W-:Y:S01]  /*0140*/  IABS R11, R7 ;  /* 0x00000007000b7213 */ /* 0x000fe20000000000 */
[----:B------:R-:W-:Y:S01]  /*0150*/  UMOV UR4, URZ ;  /* 0x000000ff00047c82 */ /* 0x000fe20008000000 */
[----:B------:R-:W-:Y:S02]  /*0160*/  IABS R9, R6 ;  /* 0x0000000600097213 */ /* 0x000fe40000000000 */
[----:B------:R-:W0:Y:S01]  /*0170*/  I2F.RP R4, R11 ;  /* 0x0000000b00047306 */ /* 0x000e220000209400 */
[----:B------:R-:W-:-:S07]  /*0180*/  IABS R10, R0 ;  /* 0x00000000000a7213 */ /* 0x000fce0000000000 */
[----:B0-----:R-:W0:Y:S02]  /*0190*/  MUFU.RCP R4, R4 ;  /* 0x0000000400047308 */ /* 0x001e240000001000 */
[----:B0-----:R-:W-:-:S06]  /*01a0*/  VIADD R3, R4, 0xffffffe ;  /* 0x0ffffffe04037836 */ /* 0x001fcc0000000000 */
[----:B------:R-:W0:Y:S02]  /*01b0*/  F2I.FTZ.U32.TRUNC.NTZ R3, R3 ;  /* 0x0000000300037305 */ /* 0x000e24000021f000 */
[----:B0-----:R-:W-:-:S04]  /*01c0*/  IMAD.MOV R2, RZ, RZ, -R3 ;  /* 0x000000ffff027224 */ /* 0x001fc800078e0a03 */
[----:B------:R-:W-:Y:S02]  /*01d0*/  IMAD R5, R2, R11, RZ ;  /* 0x0000000b02057224 */ /* 0x000fe400078e02ff */
[----:B------:R-:W-:-:S04]  /*01e0*/  IMAD.MOV.U32 R2, RZ, RZ, RZ ;  /* 0x000000ffff027224 */ /* 0x000fc800078e00ff */
[----:B------:R-:W-:-:S04]  /*01f0*/  IMAD.HI.U32 R5, R3, R5, R2 ;  /* 0x0000000503057227 */ /* 0x000fc800078e0002 */
[----:B------:R-:W-:Y:S02]  /*0200*/  IMAD.MOV.U32 R2, RZ, RZ, R9 ;  /* 0x000000ffff027224 */ /* 0x000fe400078e0009 */
[----:B------:R-:W-:Y:S02]  /*0210*/  IMAD.HI.U32 R3, R5, R10, RZ ;  /* 0x0000000a05037227 */ /* 0x000fe400078e00ff */
[----:B------:R-:W0:Y:S02]  /*0220*/  I2F.RP R9, R2 ;  /* 0x0000000200097306 */ /* 0x000e240000209400 */
[----:B------:R-:W-:-:S04]  /*0230*/  IMAD.MOV R4, RZ, RZ, -R3 ;  /* 0x000000ffff047224 */ /* 0x000fc800078e0a03 */
[----:B------:R-:W-:-:S05]  /*0240*/  IMAD R4, R11, R4, R10 ;  /* 0x000000040b047224 */ /* 0x000fca00078e020a */
[----:B------:R-:W-:Y:S01]  /*0250*/  ISETP.GT.U32.AND P1, PT, R11, R4, PT ;  /* 0x000000040b00720c */ /* 0x000fe20003f24070 */
[----:B0-----:R-:W0:-:S12]  /*0260*/  MUFU.RCP R9, R9 ;  /* 0x0000000900097308 */ /* 0x001e180000001000 */
[-C--:B------:R-:W-:Y:S01]  /*0270*/  @!P1 IADD3 R4, PT, PT, R4, -R11.reuse, RZ ;  /* 0x8000000b04049210 */ /* 0x080fe20007ffe0ff */
[----:B------:R-:W-:Y:S01]  /*0280*/  @!P1 VIADD R3, R3, 0x1 ;  /* 0x0000000103039836 */ /* 0x000fe20000000000 */
[----:B------:R-:W-:Y:S02]  /*0290*/  ISETP.NE.AND P1, PT, R7, RZ, PT ;  /* 0x000000ff0700720c */ /* 0x000fe40003f25270 */
[----:B------:R-:W-:Y:S02]  /*02a0*/  ISETP.GE.U32.AND P0, PT, R4, R11, PT ;  /* 0x0000000b0400720c */ /* 0x000fe40003f06070 */
[----:B------:R-:W-:Y:S01]  /*02b0*/  LOP3.LUT R4, R0, R7, RZ, 0x3c, !PT ;  /* 0x0000000700047212 */ /* 0x000fe200078e3cff */
[----:B0-----:R-:W-:-:S03]  /*02c0*/  VIADD R10, R9, 0xffffffe ;  /* 0x0ffffffe090a7836 */ /* 0x001fc60000000000 */
[----:B------:R-:W-:Y:S01]  /*02d0*/  ISETP.GE.AND P2, PT, R4, RZ, PT ;  /* 0x000000ff0400720c */ /* 0x000fe20003f46270 */
[----:B------:R0:W1:Y:S01]  /*02e0*/  F2I.FTZ.U32.TRUNC.NTZ R11, R10 ;  /* 0x0000000a000b7305 */ /* 0x000062000021f000 */
[----:B------:R-:W-:-:S05]  /*02f0*/  IABS R4, R8 ;  /* 0x0000000800047213 */ /* 0x000fca0000000000 */
[----:B------:R-:W-:Y:S02]  /*0300*/  @P0 VIADD R3, R3, 0x1 ;  /* 0x0000000103030836 */ /* 0x000fe40000000000 */
[----:B0-----:R-:W-:-:S04]  /*0310*/  HFMA2 R10, -RZ, RZ, 0, 0 ;  /* 0x00000000ff0a7431 */ /* 0x001fc800000001ff */
[----:B------:R-:W-:Y:S01]  /*0320*/  @!P2 IMAD.MOV R3, RZ, RZ, -R3 ;  /* 0x000000ffff03a224 */ /* 0x000fe200078e0a03 */
[----:B------:R-:W-:Y:S01]  /*0330*/  @!P1 LOP3.LUT R3, RZ, R7, RZ, 0x33, !PT ;  /* 0x00000007ff039212 */ /* 0x000fe200078e33ff */
[----:B-1----:R-:W-:-:S03]  /*0340*/  IMAD.MOV R5, RZ, RZ, -R11 ;  /* 0x000000ffff057224 */ /* 0x002fc600078e0a0b */
[----:B------:R-:W-:Y:S01]  /*0350*/  IABS R9, R3 ;  /* 0x0000000300097213 */ /* 0x000fe20000000000 */
[----:B------:R-:W-:-:S04]  /*0360*/  IMAD R5, R5, R2, RZ ;  /* 0x0000000205057224 */ /* 0x000fc800078e02ff */
[----:B------:R-:W-:-:S04]  /*0370*/  IMAD.HI.U32 R10, R11, R5, R10 ;  /* 0x000000050b0a7227 */ /* 0x000fc800078e000a */
[----:B------:R-:W-:Y:S02]  /*0380*/  IMAD.MOV.U32 R5, RZ, RZ, R9 ;  /* 0x000000ffff057224 */ /* 0x000fe400078e0009 */
[----:B------:R-:W0:Y:S02]  /*0390*/  I2F.RP R9, R4 ;  /* 0x0000000400097306 */ /* 0x000e240000209400 */
[----:B------:R-:W-:-:S04]  /*03a0*/  IMAD.HI.U32 R10, R10, R5, RZ ;  /* 0x000000050a0a7227 */ /* 0x000fc800078e00ff */
[----:B------:R-:W-:-:S04]  /*03b0*/  IMAD.MOV R11, RZ, RZ, -R10 ;  /* 0x000000ffff0b7224 */ /* 0x000fc800078e0a0a */
[----:B------:R-:W-:-:S05]  /*03c0*/  IMAD R5, R2, R11, R5 ;  /* 0x0000000b02057224 */ /* 0x000fca00078e0205 */
[----:B------:R-:W-:Y:S01]  /*03d0*/  ISETP.GT.U32.AND P1, PT, R2, R5, PT ;  /* 0x000000050200720c */ /* 0x000fe20003f24070 */
[----:B0-----:R-:W0:-:S12]  /*03e0*/  MUFU.RCP R9, R9 ;  /* 0x0000000900097308 */ /* 0x001e180000001000 */
[----:B------:R-:W-:Y:S02]  /*03f0*/  @!P1 IMAD.IADD R5, R5, 0x1, -R2 ;  /* 0x0000000105059824 */ /* 0x000fe400078e0a02 */
[----:B------:R-:W-:Y:S01]  /*0400*/  @!P1 VIADD R10, R10, 0x1 ;  /* 0x000000010a0a9836 */ /* 0x000fe20000000000 */
[----:B------:R-:W-:Y:S02]  /*0410*/  ISETP.NE.AND P1, PT, R6, RZ, PT ;  /* 0x000000ff0600720c */ /* 0x000fe40003f25270 */
[----:B------:R-:W-:Y:S01]  /*0420*/  ISETP.GE.U32.AND P0, PT, R5, R2, PT ;  /* 0x000000020500720c */ /* 0x000fe20003f06070 */
[----:B0-----:R-:W-:Y:S01]  /*0430*/  VIADD R11, R9, 0xffffffe ;  /* 0x0ffffffe090b7836 */ /* 0x001fe20000000000 */
[----:B------:R-:W-:-:S04]  /*0440*/  LOP3.LUT R2, R3, R6, RZ, 0x3c, !PT ;  /* 0x0000000603027212 */ /* 0x000fc800078e3cff */
[----:B------:R-:W-:Y:S01]  /*0450*/  ISETP.GE.AND P2, PT, R2, RZ, PT ;  /* 0x000000ff0200720c */ /* 0x000fe20003f46270 */
[----:B------:R-:W0:Y:S06]  /*0460*/  F2I.FTZ.U32.TRUNC.NTZ R11, R11 ;  /* 0x0000000b000b7305 */ /* 0x000e2c000021f000 */
[----:B------:R-:W-:-:S05]  /*0470*/  @P0 IADD3 R10, PT, PT, R10, 0x1, RZ ;  /* 0x000000010a0a0810 */ /* 0x000fca0007ffe0ff */
[----:B------:R-:W-:Y:S02]  /*0480*/  IMAD.MOV.U32 R13, RZ, RZ, R10 ;  /* 0x000000ffff0d7224 */ /* 0x000fe400078e000a */
[----:B------:R-:W-:Y:S02]  /*0490*/  IMAD.MOV.U32 R10, RZ, RZ, RZ ;  /* 0x000000ffff0a7224 */ /* 0x000fe400078e00ff */
[----:B0-----:R-:W-:Y:S02]  /*04a0*/  IMAD.MOV R5, RZ, RZ, -R11 ;  /* 0x000000ffff057224 */ /* 0x001fe400078e0a0b */
[----:B------:R-:W-:Y:S01]  /*04b0*/  @!P2 IMAD.MOV R13, RZ, RZ, -R13 ;  /* 0x000000ffff0da224 */ /* 0x000fe200078e0a0d */
[----:B------:R-:W-:Y:S01]  /*04c0*/  @!P1 LOP3.LUT R13, RZ, R6, RZ, 0x33, !PT ;  /* 0x00000006ff0d9212 */ /* 0x000fe200078e33ff */
[----:B------:R-:W-:-:S03]  /*04d0*/  IMAD R5, R5, R4, RZ ;  /* 0x0000000405057224 */ /* 0x000fc600078e02ff */
[----:B------:R-:W-:Y:S01]  /*04e0*/  IABS R2, R13 ;  /* 0x0000000d00027213 */ /* 0x000fe20000000000 */
[----:B------:R-:W-:-:S04]  /*04f0*/  IMAD.HI.U32 R10, R11, R5, R10 ;  /* 0x000000050b0a7227 */ /* 0x000fc800078e000a */
[----:B------:R-:W-:-:S04]  /*0500*/  IMAD.MOV.U32 R5, RZ, RZ, R2 ;  /* 0x000000ffff057224 */ /* 0x000fc800078e0002 */
[----:B------:R-:W-:Y:S02]  /*0510*/  IMAD.HI.U32 R2, R10, R5, RZ ;  /* 0x000000050a027227 */ /* 0x000fe400078e00ff */
[----:B------:R-:W0:Y:S03]  /*0520*/  LDC.64 R10, c[0x0][0x3b8] ;  /* 0x0000ee00ff0a7b82 */ /* 0x000e260000000a00 */
[----:B------:R-:W-:-:S05]  /*0530*/  IADD3 R9, PT, PT, -R2, RZ, RZ ;  /* 0x000000ff02097210 */ /* 0x000fca0007ffe1ff */
[----:B------:R-:W-:-:S05]  /*0540*/  IMAD R5, R4, R9, R5 ;  /* 0x0000000904057224 */ /* 0x000fca00078e0205 */
[----:B------:R-:W-:-:S13]  /*0550*/  ISETP.GT.U32.AND P1, PT, R4, R5, PT ;  /* 0x000000050400720c */ /* 0x000fda0003f24070 */
[----:B------:R-:W-:Y:S02]  /*0560*/  @!P1 IMAD.IADD R5, R5, 0x1, -R4 ;  /* 0x0000000105059824 */ /* 0x000fe400078e0a04 */
[----:B------:R-:W-:Y:S01]  /*0570*/  @!P1 VIADD R2, R2, 0x1 ;  /* 0x0000000102029836 */ /* 0x000fe20000000000 */
[----:B------:R-:W-:Y:S02]  /*0580*/  ISETP.NE.AND P1, PT, R8, RZ, PT ;  /* 0x000000ff0800720c */ /* 0x000fe40003f25270 */
[----:B------:R-:W-:Y:S02]  /*0590*/  ISETP.GE.U32.AND P0, PT, R5, R4, PT ;  /* 0x000000040500720c */ /* 0x000fe40003f06070 */
[----:B------:R-:W-:Y:S02]  /*05a0*/  LOP3.LUT R4, R13, R8, RZ, 0x3c, !PT ;  /* 0x000000080d047212 */ /* 0x000fe400078e3cff */
[----:B------:R-:W-:Y:S02]  /*05b0*/  IADD3 R5, PT, PT, -R3, RZ, RZ ;  /* 0x000000ff03057210 */ /* 0x000fe40007ffe1ff */
[----:B------:R-:W-:-:S03]  /*05c0*/  ISETP.GE.AND P2, PT, R4, RZ, PT ;  /* 0x000000ff0400720c */ /* 0x000fc60003f46270 */
[----:B------:R-:W-:-:S04]  /*05d0*/  IMAD R5, R7, R5, R0 ;  /* 0x0000000507057224 */ /* 0x000fc800078e0200 */
[----:B------:R-:W-:Y:S02]  /*05e0*/  @P0 VIADD R2, R2, 0x1 ;  /* 0x0000000102020836 */ /* 0x000fe40000000000 */
[----:B0-----:R-:W-:Y:S02]  /*05f0*/  IMAD R5, R5, R10, -R11 ;  /* 0x0000000a05057224 */ /* 0x001fe400078e0a0b */
[----:B------:R-:W-:Y:S02]  /*0600*/  IMAD.MOV.U32 R4, RZ, RZ, R2 ;  /* 0x000000ffff047224 */ /* 0x000fe400078e0002 */
[----:B------:R-:W-:Y:S02]  /*0610*/  IMAD.MOV R2, RZ, RZ, -R13 ;  /* 0x000000ffff027224 */ /* 0x000fe400078e0a0d */
[----:B------:R-:W-:Y:S01]  /*0620*/  @!P2 IMAD.MOV R4, RZ, RZ, -R4 ;  /* 0x000000ffff04a224 */ /* 0x000fe200078e0a04 */
[----:B------:R-:W-:Y:S01]  /*0630*/  @!P1 LOP3.LUT R4, RZ, R8, RZ, 0x33, !PT ;  /* 0x00000008ff049212 */ /* 0x000fe200078e33ff */
[----:B------:R-:W-:-:S02]  /*0640*/  IMAD R6, R6, R2, R3 ;  /* 0x0000000206067224 */ /* 0x000fc400078e0203 */
[----:B------:R-:W-:Y:S02]  /*0650*/  IMAD.MOV.U32 R3, RZ, RZ, RZ ;  /* 0x000000ffff037224 */ /* 0x000fe400078e00ff */
[----:B------:R-:W-:Y:S02]  /*0660*/  IMAD.MOV R7, RZ, RZ, -R4 ;  /* 0x000000ffff077224 */ /* 0x000fe400078e0a04 */
[----:B------:R-:W-:Y:S02]  /*0670*/  IMAD R6, R6, R10, -R11 ;  /* 0x0000000a06067224 */ /* 0x000fe400078e0a0b */
[----:B------:R-:W-:Y:S02]  /*0680*/  IMAD R7, R8, R7, R13 ;  /* 0x0000000708077224 */ /* 0x000fe400078e020d */
[----:B------:R-:W-:-:S07]  /*0690*/  IMAD.MOV.U32 R2, RZ, RZ, RZ ;  /* 0x000000ffff027224 */ /* 0x000fce00078e00ff */
.L_x_94:
[----:B------:R-:W-:-:S05]  /*06a0*/  UMOV UR5, URZ ;  /* 0x000000ff00057c82 */ /* 0x000fca0008000000 */
.L_x_93:
[----:B------:R-:W0:Y:S01]  /*06b0*/  LDC R10, c[0x0][0x3b0] ;  /* 0x0000ec00ff0a7b82 */ /* 0x000e220000000800 */
[----:B------:R-:W1:Y:S01]  /*06c0*/  LDCU UR7, c[0x0][0x3b4] ;  /* 0x00007680ff0777ac */ /* 0x000e620008000800 */
[----:B------:R-:W-:Y:S01]  /*06d0*/  IMAD.U32 R15, RZ, RZ, UR5 ;  /* 0x00000005ff0f7e24 */ /* 0x000fe2000f8e00ff */
[----:B------:R-:W-:Y:S01]  /*06e0*/  IADD3 R8, PT, PT, R6, UR5, RZ ;  /* 0x0000000506087c10 */ /* 0x000fe2000fffe0ff */
[----:B------:R-:W2:Y:S04]  /*06f0*/  LDCU UR6, c[0x0][0x3a8] ;  /* 0x00007500ff0677ac */ /* 0x000ea80008000800 */
[----:B------:R-:W3:Y:S01]  /*0700*/  LDC R9, c[0x0][0x3a4] ;  /* 0x0000e900ff097b82 */ /* 0x000ee20000000800 */
[----:B------:R-:W-:-:S04]  /*0710*/  UIADD3 UR5, UPT, UPT, UR5, 0x1, URZ ;  /* 0x0000000105057890 */ /* 0x000fc8000fffe0ff */
[----:B-1----:R-:W-:Y:S01]  /*0720*/  UISETP.NE.AND UP0, UPT, UR5, UR7, UPT ;  /* 0x000000070500728c */ /* 0x002fe2000bf05270 */
[----:B0-----:R-:W-:Y:S02]  /*0730*/  IMAD R10, R10, UR4, R7 ;  /* 0x000000040a0a7c24 */ /* 0x001fe4000f8e0207 */
[----:B---3--:R-:W-:Y:S02]  /*0740*/  IMAD R11, R4, R9, UR4 ;  /* 0x00000004040b7e24 */ /* 0x008fe4000f8e0209 */
[----:B------:R-:W-:Y:S02]  /*0750*/  IMAD R9, R10, UR7, R15 ;  /* 0x000000070a097c24 */ /* 0x000fe4000f8e020f */
[----:B--2---:R-:W-:Y:S01]  /*0760*/  IMAD R10, R11, UR6, R8 ;  /* 0x000000060b0a7c24 */ /* 0x004fe2000f8e0208 */
[----:B------:R-:W-:-:S06]  /*0770*/  UMOV UR6, URZ ;  /* 0x000000ff00067c82 */ /* 0x000fcc0008000000 */
.L_x_92:
[----:B------:R-:W0:Y:S01]  /*0780*/  LDCU.64 UR8, c[0x0][0x3a8] ;  /* 0x00007500ff0877ac */ /* 0x000e220008000a00 */
[----:B------:R-:W-:Y:S01]  /*0790*/  VIADD R23, R5, UR6 ;  /* 0x0000000605177c36 */ /* 0x000fe20008000000 */
[----:B------:R-:W1:Y:S01]  /*07a0*/  LDC.64 R14, c[0x0][0x388] ;  /* 0x0000e200ff0e7b82 */ /* 0x000e620000000a00 */
[----:B------:R-:W-:Y:S01]  /*07b0*/  IMAD.U32 R22, RZ, RZ, UR6 ;  /* 0x00000006ff167e24 */ /* 0x000fe2000f8e00ff */
[----:B------:R-:W2:Y:S01]  /*07c0*/  LDCU UR14, c[0x0][0x3b4] ;  /* 0x00007680ff0e77ac */ /* 0x000ea20008000800 */
[----:B------:R-:W-:Y:S01]  /*07d0*/  IMAD.MOV.U32 R24, RZ, RZ, RZ ;  /* 0x000000ffff187224 */ /* 0x000fe200078e00ff */
[----:B0-----:R-:W-:-:S04]  /*07e0*/  ISETP.GE.U32.AND P0, PT, R23, UR9, PT ;  /* 0x0000000917007c0c */ /* 0x001fc8000bf06070 */
[----:B------:R-:W-:Y:S01]  /*07f0*/  ISETP.GE.U32.OR P0, PT, R8, UR8, P0 ;  /* 0x0000000808007c0c */ /* 0x000fe20008706470 */
[----:B--2---:R-:W-:-:S04]  /*0800*/  IMAD R11, R9, UR14, R22 ;  /* 0x0000000e090b7c24 */ /* 0x004fc8000f8e0216 */
[----:B-1----:R-:W-:-:S06]  /*0810*/  IMAD.WIDE R14, R11, 0x4, R14 ;  /* 0x000000040b0e7825 */ /* 0x002fcc00078e020e */
[----:B------:R-:W2:Y:S02]  /*0820*/  LDG.E.CONSTANT R15, desc[UR10][R14.64] ;  /* 0x0000000a0e0f7981 */ /* 0x000ea4000c1e9900 */
[----:B------:R-:W0:Y:S01]  /*0830*/  @!P0 LDC.64 R20, c[0x0][0x380] ;  /* 0x0000e000ff148b82 */ /* 0x000e220000000a00 */
[----:B------:R-:W-:-:S04]  /*0840*/  @!P0 IMAD R23, R10, UR9, R23 ;  /* 0x000000090a178c24 */ /* 0x000fc8000f8e0217 */
[----:B0-----:R-:W-:-:S03]  /*0850*/  @!P0 IMAD.WIDE R20, R23, 0x4, R20 ;  /* 0x0000000417148825 */ /* 0x001fc600078e0214 */
[----:B------:R-:W0:Y:S02]  /*0860*/  LDC.64 R22, c[0x0][0x390] ;  /* 0x0000e400ff167b82 */ /* 0x000e240000000a00 */
[----:B------:R-:W2:Y:S01]  /*0870*/  @!P0 LDG.E.CONSTANT R24, desc[UR10][R20.64] ;  /* 0x0000000a14188981 */ /* 0x000ea2000c1e9900 */
[----:B0-----:R-:W-:-:S05]  /*0880*/  IMAD.WIDE R22, R11, 0x4, R22 ;  /* 0x000000040b167825 */ /* 0x001fca00078e0216 */
[----:B------:R0:W5:Y:S01]  /*0890*/  LDG.E.CONSTANT R11, desc[UR10][R22.64] ;  /* 0x0000000a160b7981 */ /* 0x000162000c1e9900 */
[----:B------:R-:W-:Y:S01]  /*08a0*/  BSSY.RECONVERGENT B0, `(.L_x_74) ;  /* 0x0000069000007945 */ /* 0x000fe20003800200 */
[----:B--2---:R-:W-:-:S04]  /*08b0*/  FADD R24, -R15, R24 ;  /* 0x000000180f187221 */ /* 0x004fc80000000100 */
        /* <DEDUP_REMOVED lines=11> */
[----:B------:R-:W-:Y:S01]  /*0970*/  CS2R R22, SRZ ;  /* 0x0000000000167805 */ /* 0x000fe2000001ff00 */
[----:B------:R-:W0:Y:S03]  /*0980*/  LDCU.64 UR12, c[0x4][URZ] ;  /* 0x01000000ff0c77ac */ /* 0x000e260008000a00 */
[----:B------:R-:W-:Y:S01]  /*0990*/  LOP3.LUT R25, R14, 0x80000000, RZ, 0xfc, !PT ;  /* 0x800000000e197812 */ /* 0x000fe200078efcff */
[----:B------:R-:W-:Y:S01]  /*09a0*/  UMOV UR8, URZ ;  /* 0x000000ff00087c82 */ /* 0x000fe20008000000 */
[----:B------:R-:W-:-:S05]  /*09b0*/  UMOV UR7, URZ ;  /* 0x000000ff00077c82 */ /* 0x000fca0008000000 */
.L_x_77:
[----:B0-----:R-:W-:Y:S01]  /*09c0*/  IMAD.U32 R14, RZ, RZ, UR12 ;  /* 0x0000000cff0e7e24 */ /* 0x001fe2000f8e00ff */
[----:B------:R-:W-:-:S05]  /*09d0*/  MOV R15, UR13 ;  /* 0x0000000d000f7c02 */ /* 0x000fca0008000f00 */
        /* <DEDUP_REMOVED lines=9> */
[----:B------:R-:W-:-:S02]  /*0a70*/  ISETP.EQ.AND P4, PT, R22, 0x10, PT ;  /* 0x000000101600780c */ /* 0x000fc40003f82270 */
[C---:B------:R-:W-:Y:S01]  /*0a80*/  ISETP.EQ.AND P5, PT, R22.reuse, 0x14, PT ;  /* 0x000000141600780c */ /* 0x040fe20003fa2270 */
[----:B------:R-:W-:Y:S02]  /*0a90*/  VIADD R22, R22, 0x4 ;  /* 0x0000000416167836 */ /* 0x000fe40000000000 */
[----:B--2---:R-:W-:-:S03]  /*0aa0*/  IMAD.WIDE.U32 R20, R14, R25, RZ ;  /* 0x000000190e147225 */ /* 0x004fc600078e00ff */
[----:B------:R-:W-:-:S04]  /*0ab0*/  IADD3 R20, P6, PT, R20, R23, RZ ;  /* 0x0000001714147210 */ /* 0x000fc80007fde0ff */
[----:B------:R-:W-:Y:S01]  /*0ac0*/  IADD3.X R23, PT, PT, R21, UR8, RZ, P6, !PT ;  /* 0x0000000815177c10 */ /* 0x000fe2000b7fe4ff */
[--C-:B------:R-:W-:Y:S02]  /*0ad0*/  @P0 IMAD.MOV.U32 R12, RZ, RZ, R20.reuse ;  /* 0x000000ffff0c0224 */ /* 0x100fe400078e0014 */
[----:B------:R-:W-:Y:S01]  /*0ae0*/  @P5 MOV R19, R20 ;  /* 0x0000001400135202 */ /* 0x000fe20000000f00 */
[--C-:B------:R-:W-:Y:S02]  /*0af0*/  @P1 IMAD.MOV.U32 R13, RZ, RZ, R20.reuse ;  /* 0x000000ffff0d1224 */ /* 0x100fe400078e0014 */
[--C-:B------:R-:W-:Y:S02]  /*0b00*/  @P2 IMAD.MOV.U32 R16, RZ, RZ, R20.reuse ;  /* 0x000000ffff102224 */ /* 0x100fe400078e0014 */
[--C-:B------:R-:W-:Y:S02]  /*0b10*/  @P3 IMAD.MOV.U32 R17, RZ, RZ, R20.reuse ;  /* 0x000000ffff113224 */ /* 0x100fe400078e0014 */
[----:B------:R-:W-:Y:S01]  /*0b20*/  @P4 IMAD.MOV.U32 R18, RZ, RZ, R20 ;  /* 0x000000ffff124224 */ /* 0x000fe200078e0014 */
[----:B------:R-:W-:Y:S06]  /*0b30*/  BRA.U UP1, `(.L_x_77) ;  /* 0xfffffffd01a07547 */ /* 0x000fec000b83ffff */
        /* <DEDUP_REMOVED lines=15> */
[----:B------:R-:W-:Y:S01]  /*0c30*/  @P4 IMAD.MOV.U32 R15, RZ, RZ, R12 ;  /* 0x000000ffff0f4224 */ /* 0x000fe200078e000c */
[----:B------:R-:W-:Y:S01]  /*0c40*/  @P4 MOV R22, R13 ;  /* 0x0000000d00164202 */ /* 0x000fe20000000f00 */
[----:B------:R-:W-:Y:S01]  /*0c50*/  @P2 IMAD.MOV.U32 R15, RZ, RZ, R13 ;  /* 0x000000ffff0f2224 */ /* 0x000fe200078e000d */
[----:B------:R-:W-:Y:S01]  /*0c60*/  ISETP.EQ.AND P4, PT, R21, 0x4, PT ;  /* 0x000000041500780c */ /* 0x000fe20003f82270 */
[--C-:B------:R-:W-:Y:S02]  /*0c70*/  @P2 IMAD.MOV.U32 R22, RZ, RZ, R16.reuse ;  /* 0x000000ffff162224 */ /* 0x100fe400078e0010 */
[----:B------:R-:W-:Y:S02]  /*0c80*/  @P1 IMAD.MOV.U32 R15, RZ, RZ, R16 ;  /* 0x000000ffff0f1224 */ /* 0x000fe400078e0010 */
[--C-:B------:R-:W-:Y:S01]  /*0c90*/  @P1 IMAD.MOV.U32 R22, RZ, RZ, R17.reuse ;  /* 0x000000ffff161224 */ /* 0x100fe200078e0011 */
[----:B------:R-:W-:Y:S01]  /*0ca0*/  @P0 MOV R22, R18 ;  /* 0x0000001200160202 */ /* 0x000fe20000000f00 */
[----:B------:R-:W-:-:S02]  /*0cb0*/  @P0 IMAD.MOV.U32 R15, RZ, RZ, R17 ;  /* 0x000000ffff0f0224 */ /* 0x000fc400078e0011 */
[----:B------:R-:W-:Y:S02]  /*0cc0*/  @P3 IMAD.MOV.U32 R15, RZ, RZ, R18 ;  /* 0x000000ffff0f3224 */ /* 0x000fe400078e0012 */
[--C-:B------:R-:W-:Y:S02]  /*0cd0*/  @P3 IMAD.MOV.U32 R22, RZ, RZ, R19.reuse ;  /* 0x000000ffff163224 */ /* 0x100fe400078e0013 */
[----:B------:R-:W-:Y:S02]  /*0ce0*/  @P5 IMAD.MOV.U32 R15, RZ, RZ, R19 ;  /* 0x000000ffff0f5224 */ /* 0x000fe400078e0013 */
[--C-:B------:R-:W-:Y:S02]  /*0cf0*/  @P5 IMAD.MOV.U32 R22, RZ, RZ, R23.reuse ;  /* 0x000000ffff165224 */ /* 0x100fe400078e0017 */
[----:B------:R-:W-:Y:S01]  /*0d00*/  @P4 IMAD.MOV.U32 R15, RZ, RZ, R23 ;  /* 0x000000ffff0f4224 */ /* 0x000fe200078e0017 */
[----:B------:R-:W-:Y:S06]  /*0d10*/  @!P6 BRA `(.L_x_79) ;  /* 0x00000000002ce947 */ /* 0x000fec0003800000 */
[----:B------:R-:W-:Y:S01]  /*0d20*/  @P2 MOV R20, R12 ;  /* 0x0000000c00142202 */ /* 0x000fe20000000f00 */
[----:B------:R-:W-:Y:S01]  /*0d30*/  @P1 IMAD.MOV.U32 R20, RZ, RZ, R13 ;  /* 0x000000ffff141224 */ /* 0x000fe200078e000d */
[----:B------:R-:W-:Y:S01]  /*0d40*/  LOP3.LUT R14, R14, 0x1f, RZ, 0xc0, !PT ;  /* 0x0000001f0e0e7812 */ /* 0x000fe200078ec0ff */
[----:B------:R-:W-:Y:S01]  /*0d50*/  @P0 IMAD.MOV.U32 R20, RZ, RZ, R16 ;  /* 0x000000ffff140224 */ /* 0x000fe200078e0010 */
[----:B------:R-:W-:Y:S01]  /*0d60*/  ISETP.EQ.AND P0, PT, R21, 0x8, PT ;  /* 0x000000081500780c */ /* 0x000fe20003f02270 */
[----:B------:R-:W-:Y:S01]  /*0d70*/  @P3 IMAD.MOV.U32 R20, RZ, RZ, R17 ;  /* 0x000000ffff143224 */ /* 0x000fe200078e0011 */
[----:B------:R-:W-:Y:S01]  /*0d80*/  SHF.L.W.U32.HI R22, R15, R14, R22 ;  /* 0x0000000e0f167219 */ /* 0x000fe20000010e16 */
[----:B------:R-:W-:Y:S02]  /*0d90*/  @P5 IMAD.MOV.U32 R20, RZ, RZ, R18 ;  /* 0x000000ffff145224 */ /* 0x000fe400078e0012 */
[----:B------:R-:W-:-:S08]  /*0da0*/  @P4 IMAD.MOV.U32 R20, RZ, RZ, R19 ;  /* 0x000000ffff144224 */ /* 0x000fd000078e0013 */
[----:B------:R-:W-:-:S04]  /*0db0*/  @P0 MOV R20, R23 ;  /* 0x0000001700140202 */ /* 0x000fc80000000f00 */
[----:B------:R-:W-:-:S07]  /*0dc0*/  SHF.L.W.U32.HI R15, R20, R14, R15 ;  /* 0x0000000e140f7219 */ /* 0x000fce0000010e0f */
.L_x_79:
[----:B------:R-:W-:Y:S05]  /*0dd0*/  BSYNC.RECONVERGENT B1 ;  /* 0x0000000000017941 */ /* 0x000fea0003800200 */
.L_x_78:
        /* <DEDUP_REMOVED lines=19> */
.L_x_76:
[----:B------:R-:W-:Y:S01]  /*0f10*/  FMUL R14, RZ, R24 ;  /* 0x00000018ff0e7220 */ /* 0x000fe20000400000 */
[----:B------:R-:W-:-:S07]  /*0f20*/  IMAD.MOV.U32 R25, RZ, RZ, RZ ;  /* 0x000000ffff197224 */ /* 0x000fce00078e00ff */
.L_x_75:
[----:B------:R-:W-:Y:S05]  /*0f30*/  BSYNC.RECONVERGENT B0 ;  /* 0x0000000000007941 */ /* 0x000fea0003800200 */
.L_x_74:
        /* <DEDUP_REMOVED lines=9> */
[----:B------:R-:W-:Y:S01]  /*0fd0*/  VIADD R25, R25, 0x1 ;  /* 0x0000000119197836 */ /* 0x000fe20000000000 */
[----:B------:R-:W-:Y:S01]  /*0fe0*/  FSETP.GE.AND P5, PT, |R11|, 105615, PT ;  /* 0x47ce47800b00780b */ /* 0x000fe20003fa6200 */
[----:B------:R-:W-:Y:S01]  /*0ff0*/  BSSY.RECONVERGENT B0, `(.L_x_80) ;  /* 0x0000070000007945 */ /* 0x000fe20003800200 */
[----:B------:R-:W-:-:S02]  /*1000*/  FSEL R20, R20, -0.00019574658654164522886, P0 ;  /* 0xb94d415314147808 */ /* 0x000fc40000000000 */
[----:B------:R-:W-:Y:S02]  /*1010*/  FSEL R22, R22, 0.041666727513074874878, !P0 ;  /* 0x3d2aaabb16167808 */ /* 0x000fe40004000000 */
[----:B------:R-:W-:-:S03]  /*1020*/  FSEL R28, -R28, -0.4999999701976776123, !P0 ;  /* 0xbeffffff1c1c7808 */ /* 0x000fc60004000100 */
[C---:B------:R-:W-:Y:S01]  /*1030*/  FFMA R22, R15.reuse, R20, R22 ;  /* 0x000000140f167223 */ /* 0x040fe20000000016 */
[----:B------:R-:W-:Y:S01]  /*1040*/  FSEL R20, R14, 1, !P0 ;  /* 0x3f8000000e147808 */ /* 0x000fe20004000000 */
[----:B0-----:R-:W-:Y:S01]  /*1050*/  IMAD.MOV.U32 R27, RZ, RZ, R24 ;  /* 0x000000ffff1b7224 */ /* 0x001fe200078e0018 */
[----:B------:R-:W-:Y:S01]  /*1060*/  I2FP.F32.S32 R26, R24 ;  /* 0x00000018001a7245 */ /* 0x000fe20000201400 */
[----:B------:R-:W-:Y:S01]  /*1070*/  FFMA R22, R15, R22, R28 ;  /* 0x000000160f167223 */ /* 0x000fe2000000001c */
[----:B------:R-:W-:Y:S01]  /*1080*/  LOP3.LUT P0, RZ, R25, 0x2, RZ, 0xc0, !PT ;  /* 0x0000000219ff7812 */ /* 0x000fe2000780c0ff */
[----:B------:R-:W-:Y:S02]  /*1090*/  FFMA R15, R15, R20, RZ ;  /* 0x000000140f0f7223 */ /* 0x000fe400000000ff */
[----:B------:R-:W-:Y:S02]  /*10a0*/  FFMA R21, R26, -1.5707962512969970703, R11 ;  /* 0xbfc90fda1a157823 */ /* 0x000fe4000000000b */
[----:B------:R-:W-:-:S02]  /*10b0*/  FFMA R20, R15, R22, R20 ;  /* 0x000000160f147223 */ /* 0x000fc40000000014 */
[----:B------:R-:W-:-:S04]  /*10c0*/  FFMA R21, R26, -7.5497894158615963534e-08, R21 ;  /* 0xb3a221681a157823 */ /* 0x000fc80000000015 */
[----:B------:R-:W-:Y:S02]  /*10d0*/  FFMA R26, R26, -5.3903029534742383927e-15, R21 ;  /* 0xa7c234c51a1a7823 */ /* 0x000fe40000000015 */
[----:B------:R-:W-:Y:S02]  /*10e0*/  @P0 FADD R20, RZ, -R20 ;  /* 0x80000014ff140221 */ /* 0x000fe40000000000 */
        /* <DEDUP_REMOVED lines=9> */
.L_x_83:
[----:B------:R-:W0:Y:S02]  /*1180*/  LDC.64 R14, c[0x4][RZ] ;  /* 0x01000000ff0e7b82 */ /* 0x000e240000000a00 */
[----:B0-----:R-:W-:-:S05]  /*1190*/  IMAD.WIDE.U32 R22, R25, 0x4, R14 ;  /* 0x0000000419167825 */ /* 0x001fca00078e000e */
[----:B------:R-:W2:Y:S02]  /*11a0*/  LDG.E.CONSTANT R15, desc[UR10][R22.64] ;  /* 0x0000000a160f7981 */ /* 0x000ea4000c1e9900 */
[----:B--2---:R-:W-:-:S03]  /*11b0*/  IMAD.WIDE.U32 R14, R15, R24, RZ ;  /* 0x000000180f0e7225 */ /* 0x004fc600078e00ff */
[----:B------:R-:W-:Y:S01]  /*11c0*/  IADD3 R28, P0, PT, R14, R21, RZ ;  /* 0x000000150e1c7210 */ /* 0x000fe20007f1e0ff */
[C---:B------:R-:W-:Y:S02]  /*11d0*/  IMAD.SHL.U32 R14, R25.reuse, 0x4, RZ ;  /* 0x00000004190e7824 */ /* 0x040fe400078e00ff */
[----:B------:R-:W-:Y:S01]  /*11e0*/  VIADD R25, R25, 0x1 ;  /* 0x0000000119197836 */ /* 0x000fe20000000000 */
[----:B------:R-:W-:Y:S02]  /*11f0*/  IADD3.X R21, PT, PT, R15, UR7, RZ, P0, !PT ;  /* 0x000000070f157c10 */ /* 0x000fe400087fe4ff */
[C---:B------:R-:W-:Y:S02]  /*1200*/  ISETP.EQ.AND P6, PT, R14.reuse, RZ, PT ;  /* 0x000000ff0e00720c */ /* 0x040fe40003fc2270 */
[C---:B------:R-:W-:Y:S02]  /*1210*/  ISETP.EQ.AND P0, PT, R14.reuse, 0x4, PT ;  /* 0x000000040e00780c */ /* 0x040fe40003f02270 */
[----:B------:R-:W-:-:S02]  /*1220*/  ISETP.EQ.AND P1, PT, R14, 0x8, PT ;  /* 0x000000080e00780c */ /* 0x000fc40003f22270 */
[C---:B------:R-:W-:Y:S02]  /*1230*/  ISETP.EQ.AND P2, PT, R14.reuse, 0xc, PT ;  /* 0x0000000c0e00780c */ /* 0x040fe40003f42270 */
[C---:B------:R-:W-:Y:S02]  /*1240*/  ISETP.EQ.AND P3, PT, R14.reuse, 0x10, PT ;  /* 0x000000100e00780c */ /* 0x040fe40003f62270 */
[----:B------:R-:W-:-:S03]  /*1250*/  ISETP.EQ.AND P4, PT, R14, 0x14, PT ;  /* 0x000000140e00780c */ /* 0x000fc60003f82270 */
[--C-:B------:R-:W-:Y:S01]  /*1260*/  @P6 IMAD.MOV.U32 R12, RZ, RZ, R28.reuse ;  /* 0x000000ffff0c6224 */ /* 0x100fe200078e001c */
[----:B------:R-:W-:Y:S01]  /*1270*/  ISETP.NE.AND P6, PT, R25, 0x6, PT ;  /* 0x000000061900780c */ /* 0x000fe20003fc5270 */
[--C-:B------:R-:W-:Y:S02]  /*1280*/  @P0 IMAD.MOV.U32 R13, RZ, RZ, R28.reuse ;  /* 0x000000ffff0d0224 */ /* 0x100fe400078e001c */
[----:B------:R-:W-:Y:S02]  /*1290*/  @P1 MOV R16, R28 ;  /* 0x0000001c00101202 */ /* 0x000fe40000000f00 */
[--C-:B------:R-:W-:Y:S02]  /*12a0*/  @P2 IMAD.MOV.U32 R17, RZ, RZ, R28.reuse ;  /* 0x000000ffff112224 */ /* 0x100fe400078e001c */
[--C-:B------:R-:W-:Y:S02]  /*12b0*/  @P3 IMAD.MOV.U32 R18, RZ, RZ, R28.reuse ;  /* 0x000000ffff123224 */ /* 0x100fe400078e001c */
[----:B------:R-:W-:-:S04]  /*12c0*/  @P4 IMAD.MOV.U32 R19, RZ, RZ, R28 ;  /* 0x000000ffff134224 */ /* 0x000fc800078e001c */
[----:B------:R-:W-:Y:S05]  /*12d0*/  @P6 BRA `(.L_x_83) ;  /* 0xfffffffc00a86947 */ /* 0x000fea000383ffff */
        /* <DEDUP_REMOVED lines=12> */
[----:B------:R-:W-:Y:S02]  /*13a0*/  @P0 MOV R24, R12 ;  /* 0x0000000c00180202 */ /* 0x000fe40000000f00 */
[----:B------:R-:W-:Y:S01]  /*13b0*/  @P6 IMAD.MOV.U32 R15, RZ, RZ, R12 ;  /* 0x000000ffff0f6224 */ /* 0x000fe200078e000c */
[C---:B------:R-:W-:Y:S01]  /*13c0*/  ISETP.EQ.AND P0, PT, R23.reuse, RZ, PT ;  /* 0x000000ff1700720c */ /* 0x040fe20003f02270 */
[--C-:B------:R-:W-:Y:S01]  /*13d0*/  @P6 IMAD.MOV.U32 R24, RZ, RZ, R13.reuse ;  /* 0x000000ffff186224 */ /* 0x100fe200078e000d */
[----:B------:R-:W-:Y:S01]  /*13e0*/  ISETP.EQ.AND P6, PT, R23, 0x4, PT ;  /* 0x000000041700780c */ /* 0x000fe20003fc2270 */
[----:B------:R-:W-:Y:S02]  /*13f0*/  @P4 IMAD.MOV.U32 R15, RZ, RZ, R13 ;  /* 0x000000ffff0f4224 */ /* 0x000fe400078e000d */
[----:B------:R-:W-:Y:S01]  /*1400*/  @P3 IMAD.MOV.U32 R15, RZ, RZ, R16 ;  /* 0x000000ffff0f3224 */ /* 0x000fe200078e0010 */
[----:B------:R-:W-:Y:S01]  /*1410*/  P2R R22, PR, RZ, 0x40 ;  /* 0x00000040ff167803 */ /* 0x000fe20000000000 */
[----:B------:R-:W-:-:S02]  /*1420*/  @P2 IMAD.MOV.U32 R15, RZ, RZ, R17 ;  /* 0x000000ffff0f2224 */ /* 0x000fc400078e0011 */
[----:B------:R-:W-:Y:S02]  /*1430*/  @P1 IMAD.MOV.U32 R15, RZ, RZ, R18 ;  /* 0x000000ffff0f1224 */ /* 0x000fe400078e0012 */
[----:B------:R-:W-:Y:S01]  /*1440*/  @P4 IMAD.MOV.U32 R24, RZ, RZ, R16 ;  /* 0x000000ffff184224 */ /* 0x000fe200078e0010 */
[----:B------:R-:W-:Y:S01]  /*1450*/  @P3 MOV R24, R17 ;  /* 0x0000001100183202 */ /* 0x000fe20000000f00 */
[----:B------:R-:W-:Y:S02]  /*1460*/  @P0 IMAD.MOV.U32 R15, RZ, RZ, R19 ;  /* 0x000000ffff0f0224 */ /* 0x000fe400078e0013 */
[----:B------:R-:W-:Y:S01]  /*1470*/  @P6 IMAD.MOV.U32 R15, RZ, RZ, R21 ;  /* 0x000000ffff0f6224 */ /* 0x000fe200078e0015 */
[----:B------:R-:W-:Y:S01]  /*1480*/  LOP3.LUT P6, RZ, R14, 0x1f, RZ, 0xc0, !PT ;  /* 0x0000001f0eff7812 */ /* 0x000fe200078cc0ff */
[----:B------:R-:W-:Y:S02]  /*1490*/  @P2 IMAD.MOV.U32 R24, RZ, RZ, R18 ;  /* 0x000000ffff182224 */ /* 0x000fe400078e0012 */
[----:B------:R-:W-:Y:S01]  /*14a0*/  @P1 IMAD.MOV.U32 R24, RZ, RZ, R19 ;  /* 0x000000ffff181224 */ /* 0x000fe200078e0013 */
[----:B------:R-:W-:-:S09]  /*14b0*/  @P0 MOV R24, R21 ;  /* 0x0000001500180202 */ /* 0x000fd20000000f00 */
[----:B------:R-:W-:Y:S05]  /*14c0*/  @!P6 BRA `(.L_x_85) ;  /* 0x000000000030e947 */ /* 0x000fea0003800000 */
[----:B------:R-:W-:Y:S01]  /*14d0*/  @P4 IMAD.MOV.U32 R22, RZ, RZ, R12 ;  /* 0x000000ffff164224 */ /* 0x000fe200078e000c */
[C---:B------:R-:W-:Y:S01]  /*14e0*/  ISETP.EQ.AND P6, PT, R23.reuse, 0x4, PT ;  /* 0x000000041700780c */ /* 0x040fe20003fc2270 */
[----:B------:R-:W-:Y:S01]  /*14f0*/  @P3 IMAD.MOV.U32 R22, RZ, RZ, R13 ;  /* 0x000000ffff163224 */ /* 0x000fe200078e000d */
[----:B------:R-:W-:Y:S01]  /*1500*/  LOP3.LUT R14, R14, 0x1f, RZ, 0xc0, !PT ;  /* 0x0000001f0e0e7812 */ /* 0x000fe200078ec0ff */
[----:B------:R-:W-:Y:S01]  /*1510*/  @P2 IMAD.MOV.U32 R22, RZ, RZ, R16 ;  /* 0x000000ffff162224 */ /* 0x000fe200078e0010 */
[----:B------:R-:W-:Y:S01]  /*1520*/  ISETP.EQ.AND P2, PT, R23, 0x8, PT ;  /* 0x000000081700780c */ /* 0x000fe20003f42270 */
[----:B------:R-:W-:Y:S01]  /*1530*/  @P1 IMAD.MOV.U32 R22, RZ, RZ, R17 ;  /* 0x000000ffff161224 */ /* 0x000fe200078e0011 */
[----:B------:R-:W-:Y:S02]  /*1540*/  @P0 MOV R22, R18 ;  /* 0x0000001200160202 */ /* 0x000fe40000000f00 */
[----:B------:R-:W-:-:S05]  /*1550*/  SHF.L.W.U32.HI R24, R15, R14, R24 ;  /* 0x0000000e0f187219 */ /* 0x000fca0000010e18 */
[----:B------:R-:W-:-:S04]  /*1560*/  @P6 IMAD.MOV.U32 R22, RZ, RZ, R19 ;  /* 0x000000ffff166224 */ /* 0x000fc800078e0013 */
[----:B------:R-:W-:-:S05]  /*1570*/  @P2 IMAD.MOV.U32 R22, RZ, RZ, R21 ;  /* 0x000000ffff162224 */ /* 0x000fca00078e0015 */
[----:B------:R-:W-:-:S07]  /*1580*/  SHF.L.W.U32.HI R15, R22, R14, R15 ;  /* 0x0000000e160f7219 */ /* 0x000fce0000010e0f */
.L_x_85:
[----:B------:R-:W-:Y:S05]  /*1590*/  BSYNC.RECONVERGENT B1 ;  /* 0x0000000000017941 */ /* 0x000fea0003800200 */
.L_x_84:
        /* <DEDUP_REMOVED lines=19> */
.L_x_82:
[----:B------:R-:W-:Y:S01]  /*16d0*/  FMUL R15, RZ, R11 ;  /* 0x0000000bff0f7220 */ /* 0x000fe20000400000 */
[----:B------:R-:W-:-:S07]  /*16e0*/  MOV R24, RZ ;  /* 0x000000ff00187202 */ /* 0x000fce0000000f00 */
.L_x_81:
[----:B------:R-:W-:Y:S05]  /*16f0*/  BSYNC.RECONVERGENT B0 ;  /* 0x0000000000007941 */ /* 0x000fea0003800200 */
.L_x_80:
[----:B------:R-:W-:Y:S01]  /*1700*/  LOP3.LUT R22, R24, 0x1, RZ, 0xc0, !PT ;  /* 0x0000000118167812 */ /* 0x000fe200078ec0ff */
[----:B------:R-:W-:Y:S02]  /*1710*/  IMAD.MOV.U32 R21, RZ, RZ, 0x37cbac00 ;  /* 0x37cbac00ff157424 */ /* 0x000fe400078e00ff */
[----:B------:R-:W-:Y:S01]  /*1720*/  FMUL R14, R15, R15 ;  /* 0x0000000f0f0e7220 */ /* 0x000fe20000400000 */
[----:B------:R-:W-:Y:S01]  /*1730*/  IMAD.MOV.U32 R25, RZ, RZ, 0x3c0885e4 ;  /* 0x3c0885e4ff197424 */ /* 0x000fe200078e00ff */
[----:B------:R-:W-:Y:S01]  /*1740*/  ISETP.NE.U32.AND P0, PT, R22, 0x1, PT ;  /* 0x000000011600780c */ /* 0x000fe20003f05070 */
[----:B------:R-:W-:Y:S02]  /*1750*/  VIADD R24, R24, 0x1 ;  /* 0x0000000118187836 */ /* 0x000fe40000000000 */
[----:B------:R-:W-:Y:S01]  /*1760*/  FFMA R22, R14, R21, -0.0013887860113754868507 ;  /* 0xbab607ed0e167423 */ /* 0x000fe20000000015 */
[----:B------:R-:W-:Y:S01]  /*1770*/  BSSY.RECONVERGENT B0, `(.L_x_86) ;  /* 0x0000069000007945 */ /* 0x000fe20003800200 */
[----:B------:R-:W-:-:S02]  /*1780*/  FSEL R25, R25, 0.041666727513074874878, !P0 ;  /* 0x3d2aaabb19197808 */ /* 0x000fc40004000000 */
[----:B------:R-:W-:Y:S02]  /*1790*/  LOP3.LUT P1, RZ, R24, 0x2, RZ, 0xc0, !PT ;  /* 0x0000000218ff7812 */ /* 0x000fe4000782c0ff */
[----:B------:R-:W-:Y:S01]  /*17a0*/  FSEL R23, R22, -0.00019574658654164522886, P0 ;  /* 0xb94d415316177808 */ /* 0x000fe20000000000 */
[----:B------:R-:W-:-:S04]  /*17b0*/  IMAD.MOV.U32 R22, RZ, RZ, 0x3e2aaaa8 ;  /* 0x3e2aaaa8ff167424 */ /* 0x000fc800078e00ff */
[----:B------:R-:W-:Y:S01]  /*17c0*/  FFMA R25, R14, R23, R25 ;  /* 0x000000170e197223 */ /* 0x000fe20000000019 */
[----:B------:R-:W-:Y:S02]  /*17d0*/  FSEL R23, R15, 1, !P0 ;  /* 0x3f8000000f177808 */ /* 0x000fe40004000000 */
[----:B------:R-:W-:-:S05]  /*17e0*/  FSEL R15, -R22, -0.4999999701976776123, !P0 ;  /* 0xbeffffff160f7808 */ /* 0x000fca0004000100 */
[C---:B------:R-:W-:Y:S01]  /*17f0*/  FFMA R15, R14.reuse, R25, R15 ;  /* 0x000000190e0f7223 */ /* 0x040fe2000000000f */
[----:B------:R-:W-:-:S04]  /*1800*/  FFMA R14, R14, R23, RZ ;  /* 0x000000170e0e7223 */ /* 0x000fc800000000ff */
[----:B------:R-:W-:-:S04]  /*1810*/  FFMA R23, R14, R15, R23 ;  /* 0x0000000f0e177223 */ /* 0x000fc80000000017 */
[----:B------:R-:W-:Y:S01]  /*1820*/  @P1 FADD R23, RZ, -R23 ;  /* 0x80000017ff171221 */ /* 0x000fe20000000000 */
        /* <DEDUP_REMOVED lines=8> */
.L_x_89:
        /* <DEDUP_REMOVED lines=9> */
[----:B------:R-:W-:Y:S02]  /*1940*/  ISETP.NE.AND P0, PT, R25, 0x6, PT ;  /* 0x000000061900780c */ /* 0x000fe40003f05270 */
[----:B------:R-:W-:-:S02]  /*1950*/  ISETP.EQ.AND P2, PT, R14, 0x4, PT ;  /* 0x000000040e00780c */ /* 0x000fc40003f42270 */
[C---:B------:R-:W-:Y:S02]  /*1960*/  ISETP.EQ.AND P3, PT, R14.reuse, 0x8, PT ;  /* 0x000000080e00780c */ /* 0x040fe40003f62270 */
[C---:B------:R-:W-:Y:S02]  /*1970*/  ISETP.EQ.AND P4, PT, R14.reuse, 0xc, PT ;  /* 0x0000000c0e00780c */ /* 0x040fe40003f82270 */
[C---:B------:R-:W-:Y:S02]  /*1980*/  ISETP.EQ.AND P5, PT, R14.reuse, 0x10, PT ;  /* 0x000000100e00780c */ /* 0x040fe40003fa2270 */
[----:B------:R-:W-:Y:S01]  /*1990*/  ISETP.EQ.AND P6, PT, R14, 0x14, PT ;  /* 0x000000140e00780c */ /* 0x000fe20003fc2270 */
[----:B------:R-:W-:-:S04]  /*19a0*/  @P1 IMAD.MOV.U32 R12, RZ, RZ, R26 ;  /* 0x000000ffff0c1224 */ /* 0x000fc800078e001a */
[--C-:B------:R-:W-:Y:S02]  /*19b0*/  @P2 IMAD.MOV.U32 R13, RZ, RZ, R26.reuse ;  /* 0x000000ffff0d2224 */ /* 0x100fe400078e001a */
[----:B------:R-:W-:Y:S02]  /*19c0*/  @P3 MOV R16, R26 ;  /* 0x0000001a00103202 */ /* 0x000fe40000000f00 */
[--C-:B------:R-:W-:Y:S02]  /*19d0*/  @P4 IMAD.MOV.U32 R17, RZ, RZ, R26.reuse ;  /* 0x000000ffff114224 */ /* 0x100fe400078e001a */
[--C-:B------:R-:W-:Y:S02]  /*19e0*/  @P5 IMAD.MOV.U32 R18, RZ, RZ, R26.reuse ;  /* 0x000000ffff125224 */ /* 0x100fe400078e001a */
[----:B------:R-:W-:Y:S01]  /*19f0*/  @P6 IMAD.MOV.U32 R19, RZ, RZ, R26 ;  /* 0x000000ffff136224 */ /* 0x000fe200078e001a */
[----:B------:R-:W-:Y:S06]  /*1a00*/  @P0 BRA `(.L_x_89) ;  /* 0xfffffffc00a80947 */ /* 0x000fec000383ffff */
[----:B------:R-:W-:Y:S01]  /*1a10*/  SHF.R.U32.HI R14, RZ, 0x17, R11 ;  /* 0x00000017ff0e7819 */ /* 0x000fe2000001160b */
[----:B------:R-:W-:Y:S03]  /*1a20*/  BSSY.RECONVERGENT B1, `(.L_x_90) ;  /* 0x0000028000017945 */ /* 0x000fe60003800200 */
[C---:B------:R-:W-:Y:S02]  /*1a30*/  LOP3.LUT R15, R14.reuse, 0xe0, RZ, 0xc0, !PT ;  /* 0x000000e00e0f7812 */ /* 0x040fe400078ec0ff */
[----:B------:R-:W-:-:S03]  /*1a40*/  LOP3.LUT P6, RZ, R14, 0x1f, RZ, 0xc0, !PT ;  /* 0x0000001f0eff7812 */ /* 0x000fc600078cc0ff */
[----:B------:R-:W-:-:S05]  /*1a50*/  VIADD R15, R15, 0xffffff80 ;  /* 0xffffff800f0f7836 */ /* 0x000fca0000000000 */
[----:B------:R-:W-:-:S04]  /*1a60*/  SHF.R.U32.HI R15, RZ, 0x5, R15 ;  /* 0x00000005ff0f7819 */ /* 0x000fc8000001160f */
[----:B------:R-:W-:-:S04]  /*1a70*/  LEA R24, -R15, RZ, 0x2 ;  /* 0x000000ff0f187211 */ /* 0x000fc800078e11ff */
        /* <DEDUP_REMOVED lines=9> */
[--C-:B------:R-:W-:Y:S01]  /*1b10*/  @P4 IMAD.MOV.U32 R26, RZ, RZ, R13.reuse ;  /* 0x000000ffff1a4224 */ /* 0x100fe200078e000d */
[----:B------:R-:W-:Y:S01]  /*1b20*/  ISETP.EQ.AND P4, PT, R24, RZ, PT ;  /* 0x000000ff1800720c */ /* 0x000fe20003f82270 */
[----:B------:R-:W-:Y:S01]  /*1b30*/  @P2 IMAD.MOV.U32 R15, RZ, RZ, R13 ;  /* 0x000000ffff0f2224 */ /* 0x000fe200078e000d */
        /* <DEDUP_REMOVED lines=11> */
[----:B------:R-:W-:Y:S02]  /*1bf0*/  ISETP.EQ.AND P6, PT, R24, 0x8, PT ;  /* 0x000000081800780c */ /* 0x000fe40003fc2270 */
[----:B------:R-:W-:Y:S01]  /*1c00*/  @P2 MOV R24, R12 ;  /* 0x0000000c00182202 */ /* 0x000fe20000000f00 */
[----:B------:R-:W-:Y:S01]  /*1c10*/  @P1 IMAD.MOV.U32 R24, RZ, RZ, R13 ;  /* 0x000000ffff181224 */ /* 0x000fe200078e000d */
[----:B------:R-:W-:Y:S01]  /*1c20*/  LOP3.LUT R14, R14, 0x1f, RZ, 0xc0, !PT ;  /* 0x0000001f0e0e7812 */ /* 0x000fe200078ec0ff */
[----:B------:R-:W-:Y:S02]  /*1c30*/  @P0 IMAD.MOV.U32 R24, RZ, RZ, R16 ;  /* 0x000000ffff180224 */ /* 0x000fe400078e0010 */
[----:B------:R-:W-:Y:S01]  /*1c40*/  @P3 IMAD.MOV.U32 R24, RZ, RZ, R17 ;  /* 0x000000ffff183224 */ /* 0x000fe200078e0011 */
[----:B------:R-:W-:Y:S01]  /*1c50*/  SHF.L.W.U32.HI R26, R15, R14, R26 ;  /* 0x0000000e0f1a7219 */ /* 0x000fe20000010e1a */
[----:B------:R-:W-:Y:S01]  /*1c60*/  @P4 IMAD.MOV.U32 R24, RZ, RZ, R18 ;  /* 0x000000ffff184224 */ /* 0x000fe200078e0012 */
[----:B------:R-:W-:-:S03]  /*1c70*/  @P5 MOV R24, R19 ;  /* 0x0000001300185202 */ /* 0x000fc60000000f00 */
[----:B------:R-:W-:-:S05]  /*1c80*/  @P6 IMAD.MOV.U32 R24, RZ, RZ, R27 ;  /* 0x000000ffff186224 */ /* 0x000fca00078e001b */
[----:B------:R-:W-:-:S07]  /*1c90*/  SHF.L.W.U32.HI R15, R24, R14, R15 ;  /* 0x0000000e180f7219 */ /* 0x000fce0000010e0f */
.L_x_91:
[----:B------:R-:W-:Y:S05]  /*1ca0*/  BSYNC.RECONVERGENT B1 ;  /* 0x0000000000017941 */ /* 0x000fea0003800200 */
.L_x_90:
        /* <DEDUP_REMOVED lines=19> */
.L_x_88:
[----:B------:R-:W-:Y:S01]  /*1de0*/  FMUL R26, RZ, R11 ;  /* 0x0000000bff1a7220 */ /* 0x000fe20000400000 */
[----:B------:R-:W-:-:S07]  /*1df0*/  MOV R27, RZ ;  /* 0x000000ff001b7202 */ /* 0x000fce0000000f00 */
.L_x_87:
[----:B------:R-:W-:Y:S05]  /*1e00*/  BSYNC.RECONVERGENT B0 ;  /* 0x0000000000007941 */ /* 0x000fea0003800200 */
.L_x_86:
[----:B------:R-:W-:Y:S01]  /*1e10*/  FMUL R11, R26, R26 ;  /* 0x0000001a1a0b7220 */ /* 0x000fe20000400000 */
[C---:B------:R-:W-:Y:S01]  /*1e20*/  LOP3.LUT R14, R27.reuse, 0x1, RZ, 0xc0, !PT ;  /* 0x000000011b0e7812 */ /* 0x040fe200078ec0ff */
[----:B------:R-:W-:Y:S01]  /*1e30*/  IMAD.MOV.U32 R24, RZ, RZ, 0x3c0885e4 ;  /* 0x3c0885e4ff187424 */ /* 0x000fe200078e00ff */
[----:B------:R-:W-:Y:S01]  /*1e40*/  LOP3.LUT P1, RZ, R27, 0x2, RZ, 0xc0, !PT ;  /* 0x000000021bff7812 */ /* 0x000fe2000782c0ff */
[----:B------:R-:W-:Y:S01]  /*1e50*/  FFMA R21, R11, R21, -0.0013887860113754868507 ;  /* 0xbab607ed0b157423 */ /* 0x000fe20000000015 */
[----:B------:R-:W-:Y:S01]  /*1e60*/  ISETP.NE.U32.AND P0, PT, R14, 0x1, PT ;  /* 0x000000010e00780c */ /* 0x000fe20003f05070 */
[----:B------:R-:W-:-:S03]  /*1e70*/  UIADD3 UR6, UPT, UPT, UR6, 0x1, URZ ;  /* 0x0000000106067890 */ /* 0x000fc6000fffe0ff */
[----:B------:R-:W-:Y:S01]  /*1e80*/  FSEL R14, R21, -0.00019574658654164522886, !P0 ;  /* 0xb94d4153150e7808 */ /* 0x000fe20004000000 */
[----:B------:R-:W-:Y:S01]  /*1e90*/  UISETP.NE.AND UP1, UPT, UR6, UR14, UPT ;  /* 0x0000000e0600728c */ /* 0x000fe2000bf25270 */
[----:B------:R-:W-:Y:S02]  /*1ea0*/  FSEL R24, R24, 0.041666727513074874878, P0 ;  /* 0x3d2aaabb18187808 */ /* 0x000fe40000000000 */
        /* <DEDUP_REMOVED lines=10> */
[----:B------:R-:W-:Y:S01]  /*1f50*/  FFMA R3, R20, R14, R3 ;  /* 0x0000000e14037223 */ /* 0x000fe20000000003 */
[----:B------:R-:W-:Y:S06]  /*1f60*/  BRA.U UP1, `(.L_x_92) ;  /* 0xffffffe901047547 */ /* 0x000fec000b83ffff */
[----:B------:R-:W-:Y:S05]  /*1f70*/  BRA.U UP0, `(.L_x_93) ;  /* 0xffffffe500cc7547 */ /* 0x000fea000b83ffff */
[----:B------:R-:W0:Y:S01]  /*1f80*/  LDCU UR5, c[0x0][0x3a4] ;  /* 0x00007480ff0577ac */ /* 0x000e220008000800 */
[----:B------:R-:W-:-:S04]  /*1f90*/  UIADD3 UR4, UPT, UPT, UR4, 0x1, URZ ;  /* 0x0000000104047890 */ /* 0x000fc8000fffe0ff */
[----:B0-----:R-:W-:-:S09]  /*1fa0*/  UISETP.NE.AND UP0, UPT, UR4, UR5, UPT ;  /* 0x000000050400728c */ /* 0x001fd2000bf05270 */
[----:B------:R-:W-:Y:S05]  /*1fb0*/  BRA.U UP0, `(.L_x_94) ;  /* 0xffffffe500b87547 */ /* 0x000fea000b83ffff */
.L_x_73:
[CC--:B------:R-:W-:Y:S01]  /*1fc0*/  FSETP.GT.AND P2, PT, |R3|.reuse, |R2|.reuse, PT ;  /* 0x400000020300720b */ /* 0x0c0fe20003f44200 */
[----:B------:R-:W-:Y:S03]  /*1fd0*/  BSSY.RECONVERGENT B0, `(.L_x_95) ;  /* 0x000000e000007945 */ /* 0x000fe60003800200 */
[----:B------:R-:W-:Y:S02]  /*1fe0*/  FSEL R5, |R3|, |R2|, P2 ;  /* 0x4000000203057208 */ /* 0x000fe40001000200 */
[----:B------:R-:W-:Y:S02]  /*1ff0*/  FSEL R4, |R2|, |R3|, P2 ;  /* 0x4000000302047208 */ /* 0x000fe40001000200 */
[----:B------:R-:W0:Y:S08]  /*2000*/  MUFU.RCP R6, R5 ;  /* 0x0000000500067308 */ /* 0x000e300000001000 */
[----:B------:R-:W1:Y:S01]  /*2010*/  FCHK P0, R4, R5 ;  /* 0x0000000504007302 */ /* 0x000e620000000000 */
[----:B0-----:R-:W-:-:S04]  /*2020*/  FFMA R7, -R5, R6, 1 ;  /* 0x3f80000005077423 */ /* 0x001fc80000000106 */
[----:B------:R-:W-:-:S04]  /*2030*/  FFMA R7, R6, R7, R6 ;  /* 0x0000000706077223 */ /* 0x000fc80000000006 */
[----:B------:R-:W-:-:S04]  /*2040*/  FFMA R6, R4, R7, RZ ;  /* 0x0000000704067223 */ /* 0x000fc800000000ff */
[----:B------:R-:W-:-:S04]  /*2050*/  FFMA R8, -R5, R6, R4 ;  /* 0x0000000605087223 */ /* 0x000fc80000000104 */
[----:B------:R-:W-:Y:S01]  /*2060*/  FFMA R6, R7, R8, R6 ;  /* 0x0000000807067223 */ /* 0x000fe20000000006 */
[----:B-1----:R-:W-:Y:S06]  /*2070*/  @!P0 BRA `(.L_x_96) ;  /* 0x00000000000c8947 */ /* 0x002fec0003800000 */
[----:B------:R-:W-:-:S07]  /*2080*/  MOV R6, 0x20a0 ;  /* 0x000020a000067802 */ /* 0x000fce0000000f00 */
[----:B------:R-:W-:Y:S05]  /*2090*/  CALL.REL.NOINC `($__internal_1_$__cuda_sm3x_div_rn_noftz_f32_slowpath) ;  /* 0x0000000000847944 */ /* 0x000fea0003c00000 */
[----:B------:R-:W-:-:S07]  /*20a0*/  IMAD.MOV.U32 R6, RZ, RZ, R4 ;  /* 0x000000ffff067224 */ /* 0x000fce00078e0004 */
.L_x_96:
[----:B------:R-:W-:Y:S05]  /*20b0*/  BSYNC.RECONVERGENT B0 ;  /* 0x0000000000007941 */ /* 0x000fea0003800200 */
.L_x_95:
[----:B------:R-:W-:Y:S02]  /*20c0*/  IMAD.MOV.U32 R7, RZ, RZ, 0x3b33710b ;  /* 0x3b33710bff077424 */ /* 0x000fe400078e00ff */
[----:B------:R-:W-:Y:S01]  /*20d0*/  FMUL R4, R6, R6 ;  /* 0x0000000606047220 */ /* 0x000fe20000400000 */
[----:B------:R-:W-:Y:S01]  /*20e0*/  IMAD.MOV.U32 R11, RZ, RZ, 0x3f6ee581 ;  /* 0x3f6ee581ff0b7424 */ /* 0x000fe200078e00ff */
[----:B------:R-:W-:Y:S02]  /*20f0*/  ISETP.GE.AND P0, PT, R2, RZ, PT ;  /* 0x000000ff0200720c */ /* 0x000fe40003f06270 */
[----:B------:R-:W-:Y:S01]  /*2100*/  FFMA R7, R4, R7, -0.015681877732276916504 ;  /* 0xbc80774804077423 */ /* 0x000fe20000000007 */
[----:B------:R-:W-:Y:S02]  /*2110*/  FSETP.NEU.AND P3, PT, |R2|, |R3|, PT ;  /* 0x400000030200720b */ /* 0x000fe40003f6d200 */
[----:B------:R-:W-:Y:S01]  /*2120*/  FSETP.NEU.AND P1, PT, R5, RZ, PT ;  /* 0x000000ff0500720b */ /* 0x000fe20003f2d000 */
[----:B------:R-:W-:Y:S01]  /*2130*/  FFMA R7, R4, R7, 0.042200751602649688721 ;  /* 0x3d2cdab204077423 */ /* 0x000fe20000000007 */
[----:B------:R-:W-:-:S03]  /*2140*/  FSEL R8, R11, 1.8663789033889770508, P2 ;  /* 0x3feee5810b087808 */ /* 0x000fc60001000000 */
[----:B------:R-:W-:-:S04]  /*2150*/  FFMA R7, R4, R7, -0.074792981147766113281 ;  /* 0xbd992d1004077423 */ /* 0x000fc80000000007 */
[----:B------:R-:W-:-:S04]  /*2160*/  FFMA R7, R4, R7, 0.10640415549278259277 ;  /* 0x3dd9ea6c04077423 */ /* 0x000fc80000000007 */
[----:B------:R-:W-:-:S04]  /*2170*/  FFMA R7, R4, R7, -0.14207722246646881104 ;  /* 0xbe117cb104077423 */ /* 0x000fc80000000007 */
[----:B------:R-:W-:-:S04]  /*2180*/  FFMA R7, R4, R7, 0.19993925094604492188 ;  /* 0x3e4cbce004077423 */ /* 0x000fc80000000007 */
[----:B------:R-:W-:-:S04]  /*2190*/  FFMA R7, R4, R7, -0.33333197236061096191 ;  /* 0xbeaaaa7d04077423 */ /* 0x000fc80000000007 */
[----:B------:R-:W-:-:S04]  /*21a0*/  FMUL R7, R4, R7 ;  /* 0x0000000704077220 */ /* 0x000fc80000400000 */
[----:B------:R-:W-:Y:S02]  /*21b0*/  FFMA R4, R7, R6, R6 ;  /* 0x0000000607047223 */ /* 0x000fe40000000006 */
[----:B------:R-:W0:Y:S02]  /*21c0*/  LDC.64 R6, c[0x0][0x398] ;  /* 0x0000e600ff067b82 */ /* 0x000e240000000a00 */
[----:B------:R-:W-:-:S05]  /*21d0*/  FFMA R9, R11, 1.6832555532455444336, -R4 ;  /* 0x3fd774eb0b097823 */ /* 0x000fca0000000804 */
[-C--:B------:R-:W-:Y:S02]  /*21e0*/  FSEL R10, R9, R4.reuse, P2 ;  /* 0x00000004090a7208 */ /* 0x080fe40001000000 */
[----:B------:R-:W-:Y:S01]  /*21f0*/  FSEL R9, R4, -R4, P2 ;  /* 0x8000000404097208 */ /* 0x000fe20001000000 */
[----:B------:R-:W-:-:S04]  /*2200*/  HFMA2 R4, -RZ, RZ, 2.04296875, -15.78125 ;  /* 0x4016cbe4ff047431 */ /* 0x000fc800000001ff */
[----:B------:R-:W-:Y:S01]  /*2210*/  @!P0 FFMA R10, R8, 1.6832555532455444336, R9 ;  /* 0x3fd774eb080a8823 */ /* 0x000fe20000000009 */
[----:B------:R-:W-:Y:S01]  /*2220*/  @!P3 FSEL R10, R4, 0.78539818525314331055, !P0 ;  /* 0x3f490fdb040ab808 */ /* 0x000fe20004000000 */
[----:B------:R-:W-:Y:S01]  /*2230*/  FADD R4, |R3|, |R2| ;  /* 0x4000000203047221 */ /* 0x000fe20000000200 */
[----:B------:R-:W-:-:S04]  /*2240*/  @!P1 FSEL R10, RZ, 3.1415927410125732422, P0 ;  /* 0x40490fdbff0a9808 */ /* 0x000fc80000000000 */
[----:B------:R-:W-:Y:S02]  /*2250*/  FSETP.NAN.AND P0, PT, R4, R4, PT ;  /* 0x000000040400720b */ /* 0x000fe40003f08000 */
[----:B------:R-:W-:Y:S01]  /*2260*/  LOP3.LUT R5, R10, 0x80000000, R3, 0xb8, !PT ;  /* 0x800000000a057812 */ /* 0x000fe200078eb803 */
[----:B0-----:R-:W-:-:S03]  /*2270*/  IMAD.WIDE R2, R0, 0x4, R6 ;  /* 0x0000000400027825 */ /* 0x001fc600078e0206 */
[----:B------:R-:W-:-:S05]  /*2280*/  FSEL R5, R4, R5, P0 ;  /* 0x0000000504057208 */ /* 0x000fca0000000000 */
[----:B------:R-:W-:Y:S01]  /*2290*/  STG.E desc[UR10][R2.64], R5 ;  /* 0x0000000502007986 */ /* 0x000fe2000c10190a */
[----:B------:R-:W-:Y:S05]  /*22a0*/  EXIT ;  /* 0x000000000000794d */ /* 0x000fea0003800000 */
        .weak           $__internal_1_$__cuda_sm3x_div_rn_noftz_f32_slowpath
        .type           $__internal_1_$__cuda_sm3x_div_rn_noftz_f32_slowpath,@function
        .size           $__internal_1_$__cuda_sm3x_div_rn_noftz_f32_slowpath,(.L_x_110 - $__internal_1_$__cuda_sm3x_div_rn_noftz_f32_slowpath)
$__internal_1_$__cuda_sm3x_div_rn_noftz_f32_slowpath:
[--C-:B------:R-:W-:Y:S01]  /*22b0*/  SHF.R.U32.HI R8, RZ, 0x17, R5.reuse ;  /* 0x00000017ff087819 */ /* 0x100fe20000011605 */
[----:B------:R-:W-:Y:S01]  /*22c0*/  BSSY.RECONVERGENT B1, `(.L_x_97) ;  /* 0x0000064000017945 */ /* 0x000fe20003800200 */
[--C-:B------:R-:W-:Y:S01]  /*22d0*/  SHF.R.U32.HI R7, RZ, 0x17, R4.reuse ;  /* 0x00000017ff077819 */ /* 0x100fe20000011604 */
[----:B------:R-:W-:Y:S01]  /*22e0*/  IMAD.MOV.U32 R9, RZ, RZ, R5 ;  /* 0x000000ffff097224 */ /* 0x000fe200078e0005 */
[----:B------:R-:W-:Y:S01]  /*22f0*/  LOP3.LUT R14, R8, 0xff, RZ, 0xc0, !PT ;  /* 0x000000ff080e7812 */ /* 0x000fe200078ec0ff */
[----:B------:R-:W-:Y:S01]  /*2300*/  IMAD.MOV.U32 R8, RZ, RZ, R4 ;  /* 0x000000ffff087224 */ /* 0x000fe200078e0004 */
        /* <DEDUP_REMOVED lines=30> */
.L_x_98:
[----:B------:R-:W-:Y:S01]  /*24f0*/  LEA R4, R14, 0xc0800000, 0x17 ;  /* 0xc08000000e047811 */ /* 0x000fe200078eb8ff */
[----:B------:R-:W-:Y:S04]  /*2500*/  BSSY.RECONVERGENT B2, `(.L_x_103) ;  /* 0x0000036000027945 */ /* 0x000fe80003800200 */
[----:B------:R-:W-:Y:S01]  /*2510*/  IMAD.IADD R10, R9, 0x1, -R4 ;  /* 0x00000001090a7824 */ /* 0x000fe200078e0a04 */
[----:B------:R-:W-:-:S03]  /*2520*/  IADD3 R9, PT, PT, R12, -0x7f, RZ ;  /* 0xffffff810c097810 */ /* 0x000fc60007ffe0ff */
[----:B------:R0:W1:Y:S01]  /*2530*/  MUFU.RCP R11, R10 ;  /* 0x0000000a000b7308 */ /* 0x0000620000001000 */
[----:B------:R-:W-:Y:S01]  /*2540*/  FADD.FTZ R13, -R10, -RZ ;  /* 0x800000ff0a0d7221 */ /* 0x000fe20000010100 */
[C---:B------:R-:W-:Y:S01]  /*2550*/  IMAD R4, R9.reuse, -0x800000, R8 ;  /* 0xff80000009047824 */ /* 0x040fe200078e0208 */
[----:B0-----:R-:W-:-:S05]  /*2560*/  IADD3 R10, PT, PT, R9, 0x7f, -R14 ;  /* 0x0000007f090a7810 */ /* 0x001fca0007ffe80e */
[----:B------:R-:W-:Y:S02]  /*2570*/  IMAD.IADD R7, R10, 0x1, R7 ;  /* 0x000000010a077824 */ /* 0x000fe400078e0207 */
[----:B-1----:R-:W-:-:S04]  /*2580*/  FFMA R12, R11, R13, 1 ;  /* 0x3f8000000b0c7423 */ /* 0x002fc8000000000d */
        /* <DEDUP_REMOVED lines=19> */
[-CC-:B------:R-:W-:Y:S01]  /*26c0*/  FFMA.RZ R7, R15, R13.reuse, R12.reuse ;  /* 0x0000000d0f077223 */ /* 0x180fe2000000c00c */
[----:B------:R-:W-:Y:S02]  /*26d0*/  VIADD R10, R11, 0x20 ;  /* 0x000000200b0a7836 */ /* 0x000fe40000000000 */
[-CC-:B------:R-:W-:Y:S01]  /*26e0*/  FFMA.RM R8, R15, R13.reuse, R12.reuse ;  /* 0x0000000d0f087223 */ /* 0x180fe2000000400c */
[----:B------:R-:W-:Y:S02]  /*26f0*/  ISETP.NE.AND P3, PT, R11, RZ, PT ;  /* 0x000000ff0b00720c */ /* 0x000fe40003f65270 */
[----:B------:R-:W-:Y:S01]  /*2700*/  LOP3.LUT R9, R7, 0x7fffff, RZ, 0xc0, !PT ;  /* 0x007fffff07097812 */ /* 0x000fe200078ec0ff */
[----:B------:R-:W-:Y:S01]  /*2710*/  FFMA.RP R7, R15, R13, R12 ;  /* 0x0000000d0f077223 */ /* 0x000fe2000000800c */
[----:B------:R-:W-:Y:S02]  /*2720*/  ISETP.NE.AND P1, PT, R11, RZ, PT ;  /* 0x000000ff0b00720c */ /* 0x000fe40003f25270 */
[----:B------:R-:W-:-:S02]  /*2730*/  LOP3.LUT R9, R9, 0x800000, RZ, 0xfc, !PT ;  /* 0x0080000009097812 */ /* 0x000fc400078efcff */
[----:B------:R-:W-:Y:S02]  /*2740*/  IADD3 R11, PT, PT, -R11, RZ, RZ ;  /* 0x000000ff0b0b7210 */ /* 0x000fe40007ffe1ff */
[----:B------:R-:W-:Y:S02]  /*2750*/  SHF.L.U32 R10, R9, R10, RZ ;  /* 0x0000000a090a7219 */ /* 0x000fe400000006ff */
[----:B------:R-:W-:Y:S02]  /*2760*/  FSETP.NEU.FTZ.AND P0, PT, R7, R8, PT ;  /* 0x000000080700720b */ /* 0x000fe40003f1d000 */
[----:B------:R-:W-:Y:S02]  /*2770*/  SEL R8, R11, RZ, P3 ;  /* 0x000000ff0b087207 */ /* 0x000fe40001800000 */
[----:B------:R-:W-:Y:S02]  /*2780*/  ISETP.NE.AND P1, PT, R10, RZ, P1 ;  /* 0x000000ff0a00720c */ /* 0x000fe40000f25270 */
[----:B------:R-:W-:-:S02]  /*2790*/  SHF.R.U32.HI R8, RZ, R8, R9 ;  /* 0x00000008ff087219 */ /* 0x000fc40000011609 */
[----:B------:R-:W-:Y:S02]  /*27a0*/  PLOP3.LUT P0, PT, P0, P1, PT, 0xf8, 0x8f ;  /* 0x00000000008f781c */ /* 0x000fe40000703f70 */
[----:B------:R-:W-:Y:S02]  /*27b0*/  SHF.R.U32.HI R10, RZ, 0x1, R8 ;  /* 0x00000001ff0a7819 */ /* 0x000fe40000011608 */
[----:B------:R-:W-:-:S04]  /*27c0*/  SEL R7, RZ, 0x1, !P0 ;  /* 0x00000001ff077807 */ /* 0x000fc80004000000 */
[----:B------:R-:W-:-:S04]  /*27d0*/  LOP3.LUT R7, R7, 0x1, R10, 0xf8, !PT ;  /* 0x0000000107077812 */ /* 0x000fc800078ef80a */
[----:B------:R-:W-:-:S05]  /*27e0*/  LOP3.LUT R7, R7, R8, RZ, 0xc0, !PT ;  /* 0x0000000807077212 */ /* 0x000fca00078ec0ff */
[----:B------:R-:W-:-:S05]  /*27f0*/  IMAD.IADD R7, R10, 0x1, R7 ;  /* 0x000000010a077824 */ /* 0x000fca00078e0207 */
[----:B------:R-:W-:Y:S01]  /*2800*/  LOP3.LUT R4, R7, R4, RZ, 0xfc, !PT ;  /* 0x0000000407047212 */ /* 0x000fe200078efcff */
[----:B------:R-:W-:Y:S06]  /*2810*/  BRA `(.L_x_106) ;  /* 0x0000000000107947 */ /* 0x000fec0003800000 */
.L_x_105:
[----:B------:R-:W-:-:S04]  /*2820*/  LOP3.LUT R4, R4, 0x80000000, RZ, 0xc0, !PT ;  /* 0x8000000004047812 */ /* 0x000fc800078ec0ff */
[----:B------:R-:W-:Y:S01]  /*2830*/  LOP3.LUT R4, R4, 0x7f800000, RZ, 0xfc, !PT ;  /* 0x7f80000004047812 */ /* 0x000fe200078efcff */
[----:B------:R-:W-:Y:S06]  /*2840*/  BRA `(.L_x_106) ;  /* 0x0000000000047947 */ /* 0x000fec0003800000 */
.L_x_104:
[----:B------:R-:W-:-:S07]  /*2850*/  IMAD R4, R7, 0x800000, R4 ;  /* 0x0080000007047824 */ /* 0x000fce00078e0204 */
.L_x_106:
[----:B------:R-:W-:Y:S05]  /*2860*/  BSYNC.RECONVERGENT B2 ;  /* 0x0000000000027941 */ /* 0x000fea0003800200 */
.L_x_103:
[----:B------:R-:W-:Y:S05]  /*2870*/  BRA `(.L_x_107) ;  /* 0x0000000000207947 */ /* 0x000fea0003800000 */
.L_x_102:
[----:B------:R-:W-:-:S04]  /*2880*/  LOP3.LUT R4, R9, 0x80000000, R8, 0x48, !PT ;  /* 0x8000000009047812 */ /* 0x000fc800078e4808 */
[----:B------:R-:W-:Y:S01]  /*2890*/  LOP3.LUT R4, R4, 0x7f800000, RZ, 0xfc, !PT ;  /* 0x7f80000004047812 */ /* 0x000fe200078efcff */
[----:B------:R-:W-:Y:S06]  /*28a0*/  BRA `(.L_x_107) ;  /* 0x0000000000147947 */ /* 0x000fec0003800000 */
.L_x_101:
[----:B------:R-:W-:Y:S01]  /*28b0*/  LOP3.LUT R4, R9, 0x80000000, R8, 0x48, !PT ;  /* 0x8000000009047812 */ /* 0x000fe200078e4808 */
[----:B------:R-:W-:Y:S06]  /*28c0*/  BRA `(.L_x_107) ;  /* 0x00000000000c7947 */ /* 0x000fec0003800000 */
.L_x_100:
[----:B------:R-:W0:Y:S01]  /*28d0*/  MUFU.RSQ R4, -QNAN ;  /* 0xffc0000000047908 */ /* 0x000e220000001400 */
[----:B------:R-:W-:Y:S05]  /*28e0*/  BRA `(.L_x_107) ;  /* 0x0000000000047947 */ /* 0x000fea0003800000 */
.L_x_99:
[----:B------:R-:W-:-:S07]  /*28f0*/  FADD.FTZ R4, R4, R5 ;  /* 0x0000000504047221 */ /* 0x000fce0000010000 */
.L_x_107:
[----:B------:R-:W-:Y:S05]  /*2900*/  BSYNC.RECONVERGENT B1 ;  /* 0x0000000000017941 */ /* 0x000fea0003800200 */
.L_x_97:
[----:B------:R-:W-:-:S04]  /*2910*/  IMAD.MOV.U32 R7, RZ, RZ, 0x0 ;  /* 0x00000000ff077424 */ /* 0x000fc800078e00ff */
[----:B0-----:R-:W-:Y:S05]  /*2920*/  RET.REL.NODEC R6 `(_Z27ring_conv2d_forward_kernel2PKfS0_S0_Pfiiiiiiiiii) ;  /* 0xffffffd406b47950 */ /* 0x001fea0003c3ffff */
.L_x_108:
        /* <DEDUP_REMOVED lines=13> */
.L_x_110:


//--------------------- .nv.global.init           --------------------------
	.section	.nv.global.init,"aw",@progbits
	.align	4
.nv.global.init:
	.type		__cudart_i2opi_f,@object
	.size		__cudart_i2opi_f,(.L_0 - __cudart_i2opi_f)
__cudart_i2opi_f:
        /*0000*/ 	.byte	0x41, 0x90, 0x43, 0x3c, 0x99, 0x95, 0x62, 0xdb, 0xc0, 0xdd, 0x34, 0xf5, 0xd1, 0x57, 0x27, 0xfc
        /*0010*/ 	.byte	0x29, 0x15, 0x44, 0x4e, 0x6e, 0x83, 0xf9, 0xa2
.L_0:


//--------------------- .nv.shared.reserved.0     --------------------------
	.section	.nv.shared.reserved.0,"aw",@nobits
	.weak		__nv_reservedSMEM_offset_0_alias
	.size		__nv_reservedSMEM_offset_0_alias, 0, 64
	.other		__nv_reservedSMEM_offset_0_alias,@"STO_CUDA_RESERVED_SHARED STV_DEFAULT"
__nv_reservedSMEM_offset_0_alias:
	.zero		0
	.zero		64


//--------------------- .nv.constant0._Z28ring_conv2d_backward_kernel2PKfS0_S0_S0_PfS1_S1_iiiiiiiiii --------------------------
	.section	.nv.constant0._Z28ring_conv2d_backward_kernel2PKfS0_S0_S0_PfS1_S1_iiiiiiiiii,"a",@progbits
	.sectionflags	@""
	.align	4
.nv.constant0._Z28ring_conv2d_backward_kernel2PKfS0_S0_S0_PfS1_S1_iiiiiiiiii:
	.zero		992


//--------------------- .nv.constant0._Z27ring_conv2d_forward_kernel2PKfS0_S0_Pfiiiiiiiiii --------------------------
	.section	.nv.constant0._Z27ring_conv2d_forward_kernel2PKfS0_S0_Pfiiiiiiiiii,"a",@progbits
	.sectionflags	@""
	.align	4
.nv.constant0._Z27ring_conv2d_forward_kernel2PKfS0_S0_Pfiiiiiiiiii:
	.zero		968


//--------------------- SYMBOLS --------------------------

	.type		.nv.reservedSmem.offset0,@object
	.size		.nv.reservedSmem.offset0,0x4
